//
// Generated by NVIDIA NVVM Compiler
//
// Compiler Build ID: CL-36424714
// Cuda compilation tools, release 13.0, V13.0.88
// Based on NVVM 20.0.0
//

.version 9.0
.target sm_100
.address_size 64

	// .globl	_Z16set_isdevice_gpuiPiPb
.func  (.param .align 16 .b8 func_retval0[16]) __internal_trig_reduction_slowpathd
(
	.param .b64 __internal_trig_reduction_slowpathd_param_0
)
;
.func  (.param .b64 func_retval0) __internal_accurate_pow
(
	.param .b64 __internal_accurate_pow_param_0
)
;
.global .align 8 .b8 __cudart_i2opi_d[144] = {8, 93, 141, 31, 177, 95, 251, 107, 234, 146, 82, 138, 247, 57, 7, 61, 123, 241, 229, 235, 199, 186, 39, 117, 45, 234, 95, 158, 102, 63, 70, 79, 183, 9, 203, 39, 207, 126, 54, 109, 31, 109, 10, 90, 139, 17, 47, 239, 15, 152, 5, 222, 255, 151, 248, 31, 59, 40, 249, 189, 139, 95, 132, 156, 244, 57, 83, 131, 57, 214, 145, 57, 65, 126, 95, 180, 38, 112, 156, 233, 132, 68, 187, 46, 245, 53, 130, 232, 62, 167, 41, 177, 28, 235, 29, 254, 28, 146, 209, 9, 234, 46, 73, 6, 224, 210, 77, 66, 58, 110, 36, 183, 97, 197, 187, 222, 171, 99, 81, 254, 65, 144, 67, 60, 153, 149, 98, 219, 192, 221, 52, 245, 209, 87, 39, 252, 41, 21, 68, 78, 110, 131, 249, 162};
.global .align 16 .b8 __cudart_sin_cos_coeffs[128] = {70, 210, 176, 44, 241, 229, 90, 190, 146, 227, 172, 105, 227, 29, 199, 62, 161, 98, 219, 25, 160, 1, 42, 191, 24, 8, 17, 17, 17, 17, 129, 63, 84, 85, 85, 85, 85, 85, 197, 191, 0, 0, 0, 0, 0, 0, 0, 0, 0, 0, 0, 0, 0, 0, 0, 0, 100, 129, 253, 32, 131, 255, 168, 189, 40, 133, 239, 193, 167, 238, 33, 62, 217, 230, 6, 142, 79, 126, 146, 190, 233, 188, 221, 25, 160, 1, 250, 62, 71, 93, 193, 22, 108, 193, 86, 191, 81, 85, 85, 85, 85, 85, 165, 63, 0, 0, 0, 0, 0, 0, 224, 191, 0, 0, 0, 0, 0, 0, 240, 63};

.visible .entry _Z16set_isdevice_gpuiPiPb(
	.param .u32 _Z16set_isdevice_gpuiPiPb_param_0,
	.param .u64 .ptr .align 1 _Z16set_isdevice_gpuiPiPb_param_1,
	.param .u64 .ptr .align 1 _Z16set_isdevice_gpuiPiPb_param_2
)
{
	.reg .pred 	%p<2>;
	.reg .b16 	%rs<2>;
	.reg .b32 	%r<6>;
	.reg .b64 	%rd<9>;

	ld.param.u32 	%r2, [_Z16set_isdevice_gpuiPiPb_param_0];
	ld.param.u64 	%rd1, [_Z16set_isdevice_gpuiPiPb_param_1];
	ld.param.u64 	%rd2, [_Z16set_isdevice_gpuiPiPb_param_2];
	mov.u32 	%r3, %ntid.x;
	mov.u32 	%r4, %ctaid.x;
	mov.u32 	%r5, %tid.x;
	mad.lo.s32 	%r1, %r3, %r4, %r5;
	setp.ge.s32 	%p1, %r1, %r2;
	@%p1 bra 	$L__BB0_2;
	cvta.to.global.u64 	%rd3, %rd1;
	cvta.to.global.u64 	%rd4, %rd2;
	mul.wide.s32 	%rd5, %r1, 4;
	add.s64 	%rd6, %rd3, %rd5;
	ld.global.s32 	%rd7, [%rd6];
	add.s64 	%rd8, %rd4, %rd7;
	mov.b16 	%rs1, 1;
	st.global.u8 	[%rd8], %rs1;
$L__BB0_2:
	ret;

}
	// .globl	_Z25compute_accelerations_gpubiiPKdS0_S0_S0_S0_S0_PdS1_S1_S0_PKb
.visible .entry _Z25compute_accelerations_gpubiiPKdS0_S0_S0_S0_S0_PdS1_S1_S0_PKb(
	.param .u8 _Z25compute_accelerations_gpubiiPKdS0_S0_S0_S0_S0_PdS1_S1_S0_PKb_param_0,
	.param .u32 _Z25compute_accelerations_gpubiiPKdS0_S0_S0_S0_S0_PdS1_S1_S0_PKb_param_1,
	.param .u32 _Z25compute_accelerations_gpubiiPKdS0_S0_S0_S0_S0_PdS1_S1_S0_PKb_param_2,
	.param .u64 .ptr .align 1 _Z25compute_accelerations_gpubiiPKdS0_S0_S0_S0_S0_PdS1_S1_S0_PKb_param_3,
	.param .u64 .ptr .align 1 _Z25compute_accelerations_gpubiiPKdS0_S0_S0_S0_S0_PdS1_S1_S0_PKb_param_4,
	.param .u64 .ptr .align 1 _Z25compute_accelerations_gpubiiPKdS0_S0_S0_S0_S0_PdS1_S1_S0_PKb_param_5,
	.param .u64 .ptr .align 1 _Z25compute_accelerations_gpubiiPKdS0_S0_S0_S0_S0_PdS1_S1_S0_PKb_param_6,
	.param .u64 .ptr .align 1 _Z25compute_accelerations_gpubiiPKdS0_S0_S0_S0_S0_PdS1_S1_S0_PKb_param_7,
	.param .u64 .ptr .align 1 _Z25compute_accelerations_gpubiiPKdS0_S0_S0_S0_S0_PdS1_S1_S0_PKb_param_8,
	.param .u64 .ptr .align 1 _Z25compute_accelerations_gpubiiPKdS0_S0_S0_S0_S0_PdS1_S1_S0_PKb_param_9,
	.param .u64 .ptr .align 1 _Z25compute_accelerations_gpubiiPKdS0_S0_S0_S0_S0_PdS1_S1_S0_PKb_param_10,
	.param .u64 .ptr .align 1 _Z25compute_accelerations_gpubiiPKdS0_S0_S0_S0_S0_PdS1_S1_S0_PKb_param_11,
	.param .u64 .ptr .align 1 _Z25compute_accelerations_gpubiiPKdS0_S0_S0_S0_S0_PdS1_S1_S0_PKb_param_12,
	.param .u64 .ptr .align 1 _Z25compute_accelerations_gpubiiPKdS0_S0_S0_S0_S0_PdS1_S1_S0_PKb_param_13
)
{
	.reg .pred 	%p<24>;
	.reg .b16 	%rs<3>;
	.reg .b32 	%r<36>;
	.reg .b64 	%rd<37>;
	.reg .b64 	%fd<81>;

	ld.param.s8 	%rs1, [_Z25compute_accelerations_gpubiiPKdS0_S0_S0_S0_S0_PdS1_S1_S0_PKb_param_0];
	ld.param.u32 	%r9, [_Z25compute_accelerations_gpubiiPKdS0_S0_S0_S0_S0_PdS1_S1_S0_PKb_param_1];
	ld.param.u32 	%r10, [_Z25compute_accelerations_gpubiiPKdS0_S0_S0_S0_S0_PdS1_S1_S0_PKb_param_2];
	ld.param.u64 	%rd1, [_Z25compute_accelerations_gpubiiPKdS0_S0_S0_S0_S0_PdS1_S1_S0_PKb_param_3];
	ld.param.u64 	%rd2, [_Z25compute_accelerations_gpubiiPKdS0_S0_S0_S0_S0_PdS1_S1_S0_PKb_param_4];
	ld.param.u64 	%rd3, [_Z25compute_accelerations_gpubiiPKdS0_S0_S0_S0_S0_PdS1_S1_S0_PKb_param_5];
	ld.param.u64 	%rd4, [_Z25compute_accelerations_gpubiiPKdS0_S0_S0_S0_S0_PdS1_S1_S0_PKb_param_9];
	ld.param.u64 	%rd5, [_Z25compute_accelerations_gpubiiPKdS0_S0_S0_S0_S0_PdS1_S1_S0_PKb_param_10];
	ld.param.u64 	%rd6, [_Z25compute_accelerations_gpubiiPKdS0_S0_S0_S0_S0_PdS1_S1_S0_PKb_param_11];
	ld.param.u64 	%rd7, [_Z25compute_accelerations_gpubiiPKdS0_S0_S0_S0_S0_PdS1_S1_S0_PKb_param_12];
	ld.param.u64 	%rd8, [_Z25compute_accelerations_gpubiiPKdS0_S0_S0_S0_S0_PdS1_S1_S0_PKb_param_13];
	mov.u32 	%r11, %ntid.x;
	mov.u32 	%r12, %ctaid.x;
	mov.u32 	%r13, %tid.x;
	mad.lo.s32 	%r14, %r11, %r12, %r13;
	div.s32 	%r1, %r14, %r10;
	mul.lo.s32 	%r15, %r1, %r10;
	sub.s32 	%r2, %r14, %r15;
	setp.ge.s32 	%p1, %r1, %r10;
	setp.lt.s32 	%p2, %r10, 0;
	or.pred  	%p3, %p2, %p1;
	setp.eq.s32 	%p4, %r1, %r2;
	or.pred  	%p5, %p3, %p4;
	@%p5 bra 	$L__BB1_17;
	cvta.to.global.u64 	%rd9, %rd7;
	cvta.to.global.u64 	%rd10, %rd8;
	cvt.s64.s32 	%rd11, %r2;
	mul.wide.s32 	%rd12, %r2, 8;
	add.s64 	%rd13, %rd9, %rd12;
	ld.global.f64 	%fd1, [%rd13];
	add.s64 	%rd14, %rd10, %rd11;
	ld.global.u8 	%rs2, [%rd14];
	setp.eq.s16 	%p6, %rs2, 0;
	mov.f64 	%fd78, %fd1;
	@%p6 bra 	$L__BB1_8;
	setp.ne.s16 	%p7, %rs1, 0;
	mov.f64 	%fd78, 0d0000000000000000;
	@%p7 bra 	$L__BB1_8;
	cvt.rn.f64.s32 	%fd21, %r9;
	mul.f64 	%fd22, %fd21, 0d404E000000000000;
	div.rn.f64 	%fd2, %fd22, 0d40B7700000000000;
	abs.f64 	%fd3, %fd2;
	setp.neu.f64 	%p8, %fd3, 0d7FF0000000000000;
	@%p8 bra 	$L__BB1_5;
	mov.f64 	%fd28, 0d0000000000000000;
	mul.rn.f64 	%fd77, %fd2, %fd28;
	mov.b32 	%r35, 0;
	bra.uni 	$L__BB1_7;
$L__BB1_5:
	mul.f64 	%fd23, %fd2, 0d3FE45F306DC9C883;
	cvt.rni.s32.f64 	%r35, %fd23;
	cvt.rn.f64.s32 	%fd24, %r35;
	fma.rn.f64 	%fd25, %fd24, 0dBFF921FB54442D18, %fd2;
	fma.rn.f64 	%fd26, %fd24, 0dBC91A62633145C00, %fd25;
	fma.rn.f64 	%fd77, %fd24, 0dB97B839A252049C0, %fd26;
	setp.ltu.f64 	%p9, %fd3, 0d41E0000000000000;
	@%p9 bra 	$L__BB1_7;
	{ // callseq 0, 0
	.param .b64 param0;
	st.param.f64 	[param0], %fd2;
	.param .align 16 .b8 retval0[16];
	call.uni (retval0), 
	__internal_trig_reduction_slowpathd, 
	(
	param0
	);
	ld.param.f64 	%fd77, [retval0];
	ld.param.b32 	%r35, [retval0+8];
	} // callseq 0
$L__BB1_7:
	shl.b32 	%r18, %r35, 6;
	cvt.u64.u32 	%rd15, %r18;
	and.b64  	%rd16, %rd15, 64;
	mov.u64 	%rd17, __cudart_sin_cos_coeffs;
	add.s64 	%rd18, %rd17, %rd16;
	mul.rn.f64 	%fd29, %fd77, %fd77;
	and.b32  	%r19, %r35, 1;
	setp.eq.b32 	%p10, %r19, 1;
	selp.f64 	%fd30, 0dBDA8FF8320FD8164, 0d3DE5DB65F9785EBA, %p10;
	ld.global.nc.v2.f64 	{%fd31, %fd32}, [%rd18];
	fma.rn.f64 	%fd33, %fd30, %fd29, %fd31;
	fma.rn.f64 	%fd34, %fd33, %fd29, %fd32;
	ld.global.nc.v2.f64 	{%fd35, %fd36}, [%rd18+16];
	fma.rn.f64 	%fd37, %fd34, %fd29, %fd35;
	fma.rn.f64 	%fd38, %fd37, %fd29, %fd36;
	ld.global.nc.v2.f64 	{%fd39, %fd40}, [%rd18+32];
	fma.rn.f64 	%fd41, %fd38, %fd29, %fd39;
	fma.rn.f64 	%fd42, %fd41, %fd29, %fd40;
	fma.rn.f64 	%fd43, %fd42, %fd77, %fd77;
	fma.rn.f64 	%fd44, %fd42, %fd29, 0d3FF0000000000000;
	selp.f64 	%fd45, %fd44, %fd43, %p10;
	and.b32  	%r20, %r35, 2;
	setp.eq.s32 	%p11, %r20, 0;
	mov.f64 	%fd46, 0d0000000000000000;
	sub.f64 	%fd47, %fd46, %fd45;
	selp.f64 	%fd48, %fd45, %fd47, %p11;
	abs.f64 	%fd49, %fd48;
	mul.f64 	%fd50, %fd1, 0d3FE0000000000000;
	fma.rn.f64 	%fd78, %fd50, %fd49, %fd1;
$L__BB1_8:
	cvta.to.global.u64 	%rd19, %rd3;
	cvta.to.global.u64 	%rd20, %rd2;
	cvta.to.global.u64 	%rd21, %rd1;
	mul.wide.s32 	%rd22, %r2, 8;
	add.s64 	%rd23, %rd21, %rd22;
	ld.global.f64 	%fd51, [%rd23];
	mul.wide.s32 	%rd24, %r1, 8;
	add.s64 	%rd25, %rd21, %rd24;
	ld.global.f64 	%fd52, [%rd25];
	sub.f64 	%fd10, %fd51, %fd52;
	add.s64 	%rd26, %rd20, %rd22;
	ld.global.f64 	%fd53, [%rd26];
	add.s64 	%rd27, %rd20, %rd24;
	ld.global.f64 	%fd54, [%rd27];
	sub.f64 	%fd11, %fd53, %fd54;
	add.s64 	%rd28, %rd19, %rd22;
	ld.global.f64 	%fd55, [%rd28];
	add.s64 	%rd29, %rd19, %rd24;
	ld.global.f64 	%fd56, [%rd29];
	sub.f64 	%fd12, %fd55, %fd56;
	mul.f64 	%fd57, %fd11, %fd11;
	fma.rn.f64 	%fd58, %fd10, %fd10, %fd57;
	fma.rn.f64 	%fd59, %fd12, %fd12, %fd58;
	add.f64 	%fd13, %fd59, 0d3EB0C6F7A0B5ED8D;
	{
	.reg .b32 %temp; 
	mov.b64 	{%temp, %r6}, %fd13;
	}
	mov.f64 	%fd60, 0d3FF8000000000000;
	{
	.reg .b32 %temp; 
	mov.b64 	{%temp, %r7}, %fd60;
	}
	and.b32  	%r8, %r7, 2146435072;
	setp.neu.f64 	%p12, %fd13, 0d0000000000000000;
	@%p12 bra 	$L__BB1_10;
	setp.eq.s32 	%p14, %r8, 1073741824;
	selp.b32 	%r21, %r6, 0, %p14;
	setp.lt.s32 	%p15, %r7, 0;
	or.b32  	%r22, %r21, 2146435072;
	selp.b32 	%r23, %r22, %r21, %p15;
	mov.b32 	%r24, 0;
	mov.b64 	%fd80, {%r24, %r23};
	bra.uni 	$L__BB1_11;
$L__BB1_10:
	abs.f64 	%fd61, %fd13;
	{ // callseq 1, 0
	.param .b64 param0;
	st.param.f64 	[param0], %fd61;
	.param .b64 retval0;
	call.uni (retval0), 
	__internal_accurate_pow, 
	(
	param0
	);
	ld.param.f64 	%fd62, [retval0];
	} // callseq 1
	setp.lt.s32 	%p13, %r6, 0;
	selp.f64 	%fd80, 0dFFF8000000000000, %fd62, %p13;
$L__BB1_11:
	add.f64 	%fd64, %fd13, 0d3FF8000000000000;
	{
	.reg .b32 %temp; 
	mov.b64 	{%temp, %r25}, %fd64;
	}
	and.b32  	%r26, %r25, 2146435072;
	setp.ne.s32 	%p16, %r26, 2146435072;
	@%p16 bra 	$L__BB1_16;
	setp.num.f64 	%p17, %fd13, %fd13;
	@%p17 bra 	$L__BB1_14;
	mov.f64 	%fd65, 0d3FF8000000000000;
	add.rn.f64 	%fd80, %fd13, %fd65;
	bra.uni 	$L__BB1_16;
$L__BB1_14:
	setp.neu.f64 	%p18, %fd13, 0d7FF0000000000000;
	@%p18 bra 	$L__BB1_16;
	setp.eq.s32 	%p19, %r8, 1073741824;
	setp.lt.s32 	%p20, %r7, 0;
	selp.b32 	%r28, 0, 2146435072, %p20;
	setp.lt.s32 	%p21, %r6, 0;
	and.b32  	%r29, %r7, 2147483647;
	setp.ne.s32 	%p22, %r29, 1071644672;
	or.b32  	%r30, %r28, -2147483648;
	selp.b32 	%r31, %r30, %r28, %p22;
	selp.b32 	%r32, %r31, %r28, %p19;
	selp.b32 	%r33, %r32, %r28, %p21;
	mov.b32 	%r34, 0;
	mov.b64 	%fd80, {%r34, %r33};
$L__BB1_16:
	setp.eq.f64 	%p23, %fd13, 0d3FF0000000000000;
	selp.f64 	%fd66, 0d3FF0000000000000, %fd80, %p23;
	cvta.to.global.u64 	%rd30, %rd4;
	add.s64 	%rd32, %rd30, %rd24;
	mul.f64 	%fd67, %fd78, 0d3DD25868F4DEAE16;
	mul.f64 	%fd68, %fd67, %fd10;
	div.rn.f64 	%fd69, %fd68, %fd66;
	atom.global.add.f64 	%fd70, [%rd32], %fd69;
	cvta.to.global.u64 	%rd33, %rd5;
	add.s64 	%rd34, %rd33, %rd24;
	mul.f64 	%fd71, %fd67, %fd11;
	div.rn.f64 	%fd72, %fd71, %fd66;
	atom.global.add.f64 	%fd73, [%rd34], %fd72;
	cvta.to.global.u64 	%rd35, %rd6;
	add.s64 	%rd36, %rd35, %rd24;
	mul.f64 	%fd74, %fd67, %fd12;
	div.rn.f64 	%fd75, %fd74, %fd66;
	atom.global.add.f64 	%fd76, [%rd36], %fd75;
$L__BB1_17:
	ret;

}
	// .globl	_Z21update_velocities_gpuiPdS_S_S_S_S_
.visible .entry _Z21update_velocities_gpuiPdS_S_S_S_S_(
	.param .u32 _Z21update_velocities_gpuiPdS_S_S_S_S__param_0,
	.param .u64 .ptr .align 1 _Z21update_velocities_gpuiPdS_S_S_S_S__param_1,
	.param .u64 .ptr .align 1 _Z21update_velocities_gpuiPdS_S_S_S_S__param_2,
	.param .u64 .ptr .align 1 _Z21update_velocities_gpuiPdS_S_S_S_S__param_3,
	.param .u64 .ptr .align 1 _Z21update_velocities_gpuiPdS_S_S_S_S__param_4,
	.param .u64 .ptr .align 1 _Z21update_velocities_gpuiPdS_S_S_S_S__param_5,
	.param .u64 .ptr .align 1 _Z21update_velocities_gpuiPdS_S_S_S_S__param_6
)
{
	.reg .pred 	%p<2>;
	.reg .b32 	%r<6>;
	.reg .b64 	%rd<20>;
	.reg .b64 	%fd<10>;

	ld.param.u32 	%r2, [_Z21update_velocities_gpuiPdS_S_S_S_S__param_0];
	ld.param.u64 	%rd1, [_Z21update_velocities_gpuiPdS_S_S_S_S__param_1];
	ld.param.u64 	%rd2, [_Z21update_velocities_gpuiPdS_S_S_S_S__param_2];
	ld.param.u64 	%rd3, [_Z21update_velocities_gpuiPdS_S_S_S_S__param_3];
	ld.param.u64 	%rd4, [_Z21update_velocities_gpuiPdS_S_S_S_S__param_4];
	ld.param.u64 	%rd5, [_Z21update_velocities_gpuiPdS_S_S_S_S__param_5];
	ld.param.u64 	%rd6, [_Z21update_velocities_gpuiPdS_S_S_S_S__param_6];
	mov.u32 	%r3, %ntid.x;
	mov.u32 	%r4, %ctaid.x;
	mov.u32 	%r5, %tid.x;
	mad.lo.s32 	%r1, %r3, %r4, %r5;
	setp.ge.s32 	%p1, %r1, %r2;
	@%p1 bra 	$L__BB2_2;
	cvta.to.global.u64 	%rd7, %rd4;
	cvta.to.global.u64 	%rd8, %rd1;
	cvta.to.global.u64 	%rd9, %rd5;
	cvta.to.global.u64 	%rd10, %rd2;
	cvta.to.global.u64 	%rd11, %rd6;
	cvta.to.global.u64 	%rd12, %rd3;
	mul.wide.s32 	%rd13, %r1, 8;
	add.s64 	%rd14, %rd7, %rd13;
	ld.global.f64 	%fd1, [%rd14];
	add.s64 	%rd15, %rd8, %rd13;
	ld.global.f64 	%fd2, [%rd15];
	fma.rn.f64 	%fd3, %fd1, 0d404E000000000000, %fd2;
	st.global.f64 	[%rd15], %fd3;
	add.s64 	%rd16, %rd9, %rd13;
	ld.global.f64 	%fd4, [%rd16];
	add.s64 	%rd17, %rd10, %rd13;
	ld.global.f64 	%fd5, [%rd17];
	fma.rn.f64 	%fd6, %fd4, 0d404E000000000000, %fd5;
	st.global.f64 	[%rd17], %fd6;
	add.s64 	%rd18, %rd11, %rd13;
	ld.global.f64 	%fd7, [%rd18];
	add.s64 	%rd19, %rd12, %rd13;
	ld.global.f64 	%fd8, [%rd19];
	fma.rn.f64 	%fd9, %fd7, 0d404E000000000000, %fd8;
	st.global.f64 	[%rd19], %fd9;
$L__BB2_2:
	ret;

}
	// .globl	_Z20update_positions_gpuiPdS_S_S_S_S_
.visible .entry _Z20update_positions_gpuiPdS_S_S_S_S_(
	.param .u32 _Z20update_positions_gpuiPdS_S_S_S_S__param_0,
	.param .u64 .ptr .align 1 _Z20update_positions_gpuiPdS_S_S_S_S__param_1,
	.param .u64 .ptr .align 1 _Z20update_positions_gpuiPdS_S_S_S_S__param_2,
	.param .u64 .ptr .align 1 _Z20update_positions_gpuiPdS_S_S_S_S__param_3,
	.param .u64 .ptr .align 1 _Z20update_positions_gpuiPdS_S_S_S_S__param_4,
	.param .u64 .ptr .align 1 _Z20update_positions_gpuiPdS_S_S_S_S__param_5,
	.param .u64 .ptr .align 1 _Z20update_positions_gpuiPdS_S_S_S_S__param_6
)
{
	.reg .pred 	%p<2>;
	.reg .b32 	%r<6>;
	.reg .b64 	%rd<20>;
	.reg .b64 	%fd<10>;

	ld.param.u32 	%r2, [_Z20update_positions_gpuiPdS_S_S_S_S__param_0];
	ld.param.u64 	%rd1, [_Z20update_positions_gpuiPdS_S_S_S_S__param_1];
	ld.param.u64 	%rd2, [_Z20update_positions_gpuiPdS_S_S_S_S__param_2];
	ld.param.u64 	%rd3, [_Z20update_positions_gpuiPdS_S_S_S_S__param_3];
	ld.param.u64 	%rd4, [_Z20update_positions_gpuiPdS_S_S_S_S__param_4];
	ld.param.u64 	%rd5, [_Z20update_positions_gpuiPdS_S_S_S_S__param_5];
	ld.param.u64 	%rd6, [_Z20update_positions_gpuiPdS_S_S_S_S__param_6];
	mov.u32 	%r3, %ntid.x;
	mov.u32 	%r4, %ctaid.x;
	mov.u32 	%r5, %tid.x;
	mad.lo.s32 	%r1, %r3, %r4, %r5;
	setp.ge.s32 	%p1, %r1, %r2;
	@%p1 bra 	$L__BB3_2;
	cvta.to.global.u64 	%rd7, %rd4;
	cvta.to.global.u64 	%rd8, %rd1;
	cvta.to.global.u64 	%rd9, %rd5;
	cvta.to.global.u64 	%rd10, %rd2;
	cvta.to.global.u64 	%rd11, %rd6;
	cvta.to.global.u64 	%rd12, %rd3;
	mul.wide.s32 	%rd13, %r1, 8;
	add.s64 	%rd14, %rd7, %rd13;
	ld.global.f64 	%fd1, [%rd14];
	add.s64 	%rd15, %rd8, %rd13;
	ld.global.f64 	%fd2, [%rd15];
	fma.rn.f64 	%fd3, %fd1, 0d404E000000000000, %fd2;
	st.global.f64 	[%rd15], %fd3;
	add.s64 	%rd16, %rd9, %rd13;
	ld.global.f64 	%fd4, [%rd16];
	add.s64 	%rd17, %rd10, %rd13;
	ld.global.f64 	%fd5, [%rd17];
	fma.rn.f64 	%fd6, %fd4, 0d404E000000000000, %fd5;
	st.global.f64 	[%rd17], %fd6;
	add.s64 	%rd18, %rd11, %rd13;
	ld.global.f64 	%fd7, [%rd18];
	add.s64 	%rd19, %rd12, %rd13;
	ld.global.f64 	%fd8, [%rd19];
	fma.rn.f64 	%fd9, %fd7, 0d404E000000000000, %fd8;
	st.global.f64 	[%rd19], %fd9;
$L__BB3_2:
	ret;

}
	// .globl	_Z15clear_array_gpuIbEviPT_
.visible .entry _Z15clear_array_gpuIbEviPT_(
	.param .u32 _Z15clear_array_gpuIbEviPT__param_0,
	.param .u64 .ptr .align 1 _Z15clear_array_gpuIbEviPT__param_1
)
{
	.reg .pred 	%p<2>;
	.reg .b16 	%rs<2>;
	.reg .b32 	%r<6>;
	.reg .b64 	%rd<5>;

	ld.param.u32 	%r2, [_Z15clear_array_gpuIbEviPT__param_0];
	ld.param.u64 	%rd1, [_Z15clear_array_gpuIbEviPT__param_1];
	mov.u32 	%r3, %ntid.x;
	mov.u32 	%r4, %ctaid.x;
	mov.u32 	%r5, %tid.x;
	mad.lo.s32 	%r1, %r3, %r4, %r5;
	setp.ge.s32 	%p1, %r1, %r2;
	@%p1 bra 	$L__BB4_2;
	cvta.to.global.u64 	%rd2, %rd1;
	cvt.s64.s32 	%rd3, %r1;
	add.s64 	%rd4, %rd2, %rd3;
	mov.b16 	%rs1, 0;
	st.global.u8 	[%rd4], %rs1;
$L__BB4_2:
	ret;

}
	// .globl	_Z15clear_array_gpuIdEviPT_
.visible .entry _Z15clear_array_gpuIdEviPT_(
	.param .u32 _Z15clear_array_gpuIdEviPT__param_0,
	.param .u64 .ptr .align 1 _Z15clear_array_gpuIdEviPT__param_1
)
{
	.reg .pred 	%p<2>;
	.reg .b32 	%r<6>;
	.reg .b64 	%rd<6>;

	ld.param.u32 	%r2, [_Z15clear_array_gpuIdEviPT__param_0];
	ld.param.u64 	%rd1, [_Z15clear_array_gpuIdEviPT__param_1];
	mov.u32 	%r3, %ntid.x;
	mov.u32 	%r4, %ctaid.x;
	mov.u32 	%r5, %tid.x;
	mad.lo.s32 	%r1, %r3, %r4, %r5;
	setp.ge.s32 	%p1, %r1, %r2;
	@%p1 bra 	$L__BB5_2;
	cvta.to.global.u64 	%rd2, %rd1;
	mul.wide.s32 	%rd3, %r1, 8;
	add.s64 	%rd4, %rd2, %rd3;
	mov.b64 	%rd5, 0;
	st.global.u64 	[%rd4], %rd5;
$L__BB5_2:
	ret;

}
.func  (.param .align 16 .b8 func_retval0[16]) __internal_trig_reduction_slowpathd(
	.param .b64 __internal_trig_reduction_slowpathd_param_0
)
{
	.local .align 8 .b8 	__local_depot6[40];
	.reg .b64 	%SP;
	.reg .b64 	%SPL;
	.reg .pred 	%p<10>;
	.reg .b32 	%r<47>;
	.reg .b64 	%rd<74>;
	.reg .b64 	%fd<5>;

	mov.u64 	%SPL, __local_depot6;
	ld.param.f64 	%fd4, [__internal_trig_reduction_slowpathd_param_0];
	add.u64 	%rd1, %SPL, 0;
	{
	.reg .b32 %temp; 
	mov.b64 	{%temp, %r1}, %fd4;
	}
	shr.u32 	%r2, %r1, 20;
	and.b32  	%r3, %r2, 2047;
	setp.eq.s32 	%p1, %r3, 2047;
	mov.b32 	%r46, 0;
	@%p1 bra 	$L__BB6_9;
	add.s32 	%r20, %r3, -1024;
	mov.b64 	%rd20, %fd4;
	shl.b64 	%rd2, %rd20, 11;
	shr.u32 	%r4, %r20, 6;
	sub.s32 	%r45, 15, %r4;
	sub.s32 	%r21, 19, %r4;
	setp.lt.u32 	%p2, %r20, 128;
	selp.b32 	%r6, 18, %r21, %p2;
	setp.ge.s32 	%p3, %r45, %r6;
	mov.b64 	%rd70, 0;
	@%p3 bra 	$L__BB6_4;
	add.s32 	%r23, %r6, %r4;
	neg.s32 	%r43, %r23;
	or.b64  	%rd3, %rd2, -9223372036854775808;
	mov.b64 	%rd70, 0;
	mov.b32 	%r42, 0;
	mov.u64 	%rd25, __cudart_i2opi_d;
	mov.u32 	%r44, %r45;
$L__BB6_3:
	.pragma "nounroll";
	mul.wide.s32 	%rd22, %r42, 8;
	add.s64 	%rd23, %rd1, %rd22;
	mul.wide.s32 	%rd24, %r44, 8;
	add.s64 	%rd26, %rd25, %rd24;
	ld.global.nc.u64 	%rd27, [%rd26];
	{
	.reg .u32 %r0, %r1, %r2, %r3, %alo, %ahi, %blo, %bhi, %clo, %chi;
	mov.b64 	{%alo,%ahi}, %rd27;
	mov.b64 	{%blo,%bhi}, %rd3;
	mov.b64 	{%clo,%chi}, %rd70;
	mad.lo.cc.u32 	%r0, %alo, %blo, %clo;
	madc.hi.cc.u32 	%r1, %alo, %blo, %chi;
	madc.hi.u32 	%r2, %alo, %bhi, 0;
	mad.lo.cc.u32 	%r1, %alo, %bhi, %r1;
	madc.hi.cc.u32 	%r2, %ahi, %blo, %r2;
	madc.hi.u32 	%r3, %ahi, %bhi, 0;
	mad.lo.cc.u32 	%r1, %ahi, %blo, %r1;
	madc.lo.cc.u32 	%r2, %ahi, %bhi, %r2;
	addc.u32 	%r3, %r3, 0;
	mov.b64 	%rd28, {%r0,%r1};
	mov.b64 	%rd70, {%r2,%r3};
	}
	st.local.u64 	[%rd23], %rd28;
	add.s32 	%r44, %r44, 1;
	add.s32 	%r43, %r43, 1;
	add.s32 	%r42, %r42, 1;
	setp.ne.s32 	%p4, %r43, -15;
	mov.u32 	%r45, %r6;
	@%p4 bra 	$L__BB6_3;
$L__BB6_4:
	cvt.s64.s32 	%rd29, %r45;
	cvt.u64.u32 	%rd30, %r4;
	add.s64 	%rd31, %rd30, %rd29;
	shl.b64 	%rd32, %rd31, 3;
	add.s64 	%rd33, %rd1, %rd32;
	st.local.u64 	[%rd33+-120], %rd70;
	and.b32  	%r15, %r2, 63;
	ld.local.u64 	%rd72, [%rd1+16];
	ld.local.u64 	%rd71, [%rd1+24];
	setp.eq.s32 	%p5, %r15, 0;
	@%p5 bra 	$L__BB6_6;
	shl.b64 	%rd34, %rd71, %r15;
	shr.u64 	%rd35, %rd72, 1;
	xor.b32  	%r24, %r15, 63;
	shr.u64 	%rd36, %rd35, %r24;
	or.b64  	%rd71, %rd34, %rd36;
	ld.local.u64 	%rd37, [%rd1+8];
	shl.b64 	%rd38, %rd72, %r15;
	shr.u64 	%rd39, %rd37, 1;
	shr.u64 	%rd40, %rd39, %r24;
	or.b64  	%rd72, %rd38, %rd40;
$L__BB6_6:
	and.b32  	%r25, %r1, -2147483648;
	shr.u64 	%rd41, %rd71, 62;
	cvt.u32.u64 	%r26, %rd41;
	mov.b64 	{%r27, %r28}, %rd71;
	mov.b64 	{%r29, %r30}, %rd72;
	shf.l.wrap.b32 	%r31, %r30, %r27, 2;
	shf.l.wrap.b32 	%r32, %r27, %r28, 2;
	mov.b64 	%rd42, {%r31, %r32};
	shl.b64 	%rd43, %rd72, 2;
	shr.u64 	%rd44, %rd42, 63;
	cvt.u32.u64 	%r33, %rd44;
	add.s32 	%r34, %r33, %r26;
	setp.eq.s32 	%p6, %r25, 0;
	neg.s32 	%r35, %r34;
	selp.b32 	%r46, %r34, %r35, %p6;
	setp.gt.s64 	%p7, %rd42, -1;
	mov.b64 	%rd45, 0;
	{
	.reg .u32 %r0, %r1, %r2, %r3, %a0, %a1, %a2, %a3, %b0, %b1, %b2, %b3;
	mov.b64 	{%a0,%a1}, %rd45;
	mov.b64 	{%a2,%a3}, %rd45;
	mov.b64 	{%b0,%b1}, %rd43;
	mov.b64 	{%b2,%b3}, %rd42;
	sub.cc.u32 	%r0, %a0, %b0;
	subc.cc.u32 	%r1, %a1, %b1;
	subc.cc.u32 	%r2, %a2, %b2;
	subc.u32 	%r3, %a3, %b3;
	mov.b64 	%rd46, {%r0,%r1};
	mov.b64 	%rd47, {%r2,%r3};
	}
	xor.b32  	%r36, %r25, -2147483648;
	selp.b64 	%rd73, %rd42, %rd47, %p7;
	selp.b64 	%rd14, %rd43, %rd46, %p7;
	selp.b32 	%r17, %r25, %r36, %p7;
	clz.b64 	%r37, %rd73;
	cvt.u64.u32 	%rd15, %r37;
	setp.eq.s32 	%p8, %r37, 0;
	@%p8 bra 	$L__BB6_8;
	cvt.u32.u64 	%r38, %rd15;
	and.b32  	%r39, %r38, 63;
	shl.b64 	%rd48, %rd73, %r39;
	shr.u64 	%rd49, %rd14, 1;
	not.b32 	%r40, %r38;
	and.b32  	%r41, %r40, 63;
	shr.u64 	%rd50, %rd49, %r41;
	or.b64  	%rd73, %rd48, %rd50;
$L__BB6_8:
	mov.b64 	%rd51, -3958705157555305931;
	{
	.reg .u32 %r0, %r1, %r2, %r3, %alo, %ahi, %blo, %bhi;
	mov.b64 	{%alo,%ahi}, %rd73;
	mov.b64 	{%blo,%bhi}, %rd51;
	mul.lo.u32 	%r0, %alo, %blo;
	mul.hi.u32 	%r1, %alo, %blo;
	mad.lo.cc.u32 	%r1, %alo, %bhi, %r1;
	madc.hi.u32 	%r2, %alo, %bhi, 0;
	mad.lo.cc.u32 	%r1, %ahi, %blo, %r1;
	madc.hi.cc.u32 	%r2, %ahi, %blo, %r2;
	madc.hi.u32 	%r3, %ahi, %bhi, 0;
	mad.lo.cc.u32 	%r2, %ahi, %bhi, %r2;
	addc.u32 	%r3, %r3, 0;
	mov.b64 	%rd52, {%r0,%r1};
	mov.b64 	%rd53, {%r2,%r3};
	}
	setp.gt.s64 	%p9, %rd53, 0;
	{
	.reg .u32 %r0, %r1, %r2, %r3, %a0, %a1, %a2, %a3, %b0, %b1, %b2, %b3;
	mov.b64 	{%a0,%a1}, %rd52;
	mov.b64 	{%a2,%a3}, %rd53;
	mov.b64 	{%b0,%b1}, %rd52;
	mov.b64 	{%b2,%b3}, %rd53;
	add.cc.u32 	%r0, %a0, %b0;
	addc.cc.u32 	%r1, %a1, %b1;
	addc.cc.u32 	%r2, %a2, %b2;
	addc.u32 	%r3, %a3, %b3;
	mov.b64 	%rd54, {%r0,%r1};
	mov.b64 	%rd55, {%r2,%r3};
	}
	selp.b64 	%rd56, %rd55, %rd53, %p9;
	selp.s64 	%rd57, -1, 0, %p9;
	sub.s64 	%rd58, %rd57, %rd15;
	cvt.u64.u32 	%rd59, %r17;
	shl.b64 	%rd60, %rd59, 32;
	add.s64 	%rd61, %rd56, 1;
	shr.u64 	%rd62, %rd61, 10;
	add.s64 	%rd63, %rd62, 1;
	shr.u64 	%rd64, %rd63, 1;
	shl.b64 	%rd65, %rd58, 52;
	add.s64 	%rd66, %rd65, %rd64;
	add.s64 	%rd67, %rd66, 4602678819172646912;
	or.b64  	%rd68, %rd67, %rd60;
	mov.b64 	%fd4, %rd68;
$L__BB6_9:
	st.param.f64 	[func_retval0], %fd4;
	st.param.b32 	[func_retval0+8], %r46;
	ret;

}
.func  (.param .b64 func_retval0) __internal_accurate_pow(
	.param .b64 __internal_accurate_pow_param_0
)
{
	.reg .pred 	%p<8>;
	.reg .b32 	%r<49>;
	.reg .b32 	%f<3>;
	.reg .b64 	%fd<109>;

	ld.param.f64 	%fd10, [__internal_accurate_pow_param_0];
	{
	.reg .b32 %temp; 
	mov.b64 	{%temp, %r46}, %fd10;
	}
	{
	.reg .b32 %temp; 
	mov.b64 	{%r45, %temp}, %fd10;
	}
	shr.u32 	%r47, %r46, 20;
	setp.gt.u32 	%p1, %r46, 1048575;
	@%p1 bra 	$L__BB7_2;
	mul.f64 	%fd11, %fd10, 0d4350000000000000;
	{
	.reg .b32 %temp; 
	mov.b64 	{%temp, %r46}, %fd11;
	}
	{
	.reg .b32 %temp; 
	mov.b64 	{%r45, %temp}, %fd11;
	}
	shr.u32 	%r16, %r46, 20;
	add.s32 	%r47, %r16, -54;
$L__BB7_2:
	add.s32 	%r48, %r47, -1023;
	and.b32  	%r17, %r46, -2146435073;
	or.b32  	%r18, %r17, 1072693248;
	mov.b64 	%fd107, {%r45, %r18};
	setp.lt.u32 	%p2, %r18, 1073127583;
	@%p2 bra 	$L__BB7_4;
	{
	.reg .b32 %temp; 
	mov.b64 	{%r19, %temp}, %fd107;
	}
	{
	.reg .b32 %temp; 
	mov.b64 	{%temp, %r20}, %fd107;
	}
	add.s32 	%r21, %r20, -1048576;
	mov.b64 	%fd107, {%r19, %r21};
	add.s32 	%r48, %r47, -1022;
$L__BB7_4:
	add.f64 	%fd12, %fd107, 0dBFF0000000000000;
	add.f64 	%fd13, %fd107, 0d3FF0000000000000;
	rcp.approx.ftz.f64 	%fd14, %fd13;
	neg.f64 	%fd15, %fd13;
	fma.rn.f64 	%fd16, %fd15, %fd14, 0d3FF0000000000000;
	fma.rn.f64 	%fd17, %fd16, %fd16, %fd16;
	fma.rn.f64 	%fd18, %fd17, %fd14, %fd14;
	mul.f64 	%fd19, %fd12, %fd18;
	fma.rn.f64 	%fd20, %fd12, %fd18, %fd19;
	mul.f64 	%fd21, %fd20, %fd20;
	fma.rn.f64 	%fd22, %fd21, 0d3EB0F5FF7D2CAFE2, 0d3ED0F5D241AD3B5A;
	fma.rn.f64 	%fd23, %fd22, %fd21, 0d3EF3B20A75488A3F;
	fma.rn.f64 	%fd24, %fd23, %fd21, 0d3F1745CDE4FAECD5;
	fma.rn.f64 	%fd25, %fd24, %fd21, 0d3F3C71C7258A578B;
	fma.rn.f64 	%fd26, %fd25, %fd21, 0d3F6249249242B910;
	fma.rn.f64 	%fd27, %fd26, %fd21, 0d3F89999999999DFB;
	sub.f64 	%fd28, %fd12, %fd20;
	add.f64 	%fd29, %fd28, %fd28;
	neg.f64 	%fd30, %fd20;
	fma.rn.f64 	%fd31, %fd30, %fd12, %fd29;
	mul.f64 	%fd32, %fd18, %fd31;
	fma.rn.f64 	%fd33, %fd21, %fd27, 0d3FB5555555555555;
	mov.f64 	%fd34, 0d3FB5555555555555;
	sub.f64 	%fd35, %fd34, %fd33;
	fma.rn.f64 	%fd36, %fd21, %fd27, %fd35;
	add.f64 	%fd37, %fd36, 0dBC46A4CB00B9E7B0;
	add.f64 	%fd38, %fd33, %fd37;
	sub.f64 	%fd39, %fd33, %fd38;
	add.f64 	%fd40, %fd37, %fd39;
	mul.rn.f64 	%fd41, %fd20, %fd20;
	neg.f64 	%fd42, %fd41;
	fma.rn.f64 	%fd43, %fd20, %fd20, %fd42;
	{
	.reg .b32 %temp; 
	mov.b64 	{%r22, %temp}, %fd32;
	}
	{
	.reg .b32 %temp; 
	mov.b64 	{%temp, %r23}, %fd32;
	}
	add.s32 	%r24, %r23, 1048576;
	mov.b64 	%fd44, {%r22, %r24};
	fma.rn.f64 	%fd45, %fd20, %fd44, %fd43;
	mul.rn.f64 	%fd46, %fd41, %fd20;
	neg.f64 	%fd47, %fd46;
	fma.rn.f64 	%fd48, %fd41, %fd20, %fd47;
	fma.rn.f64 	%fd49, %fd41, %fd32, %fd48;
	fma.rn.f64 	%fd50, %fd45, %fd20, %fd49;
	mul.rn.f64 	%fd51, %fd38, %fd46;
	neg.f64 	%fd52, %fd51;
	fma.rn.f64 	%fd53, %fd38, %fd46, %fd52;
	fma.rn.f64 	%fd54, %fd38, %fd50, %fd53;
	fma.rn.f64 	%fd55, %fd40, %fd46, %fd54;
	add.f64 	%fd56, %fd51, %fd55;
	sub.f64 	%fd57, %fd51, %fd56;
	add.f64 	%fd58, %fd55, %fd57;
	add.f64 	%fd59, %fd20, %fd56;
	sub.f64 	%fd60, %fd20, %fd59;
	add.f64 	%fd61, %fd56, %fd60;
	add.f64 	%fd62, %fd58, %fd61;
	add.f64 	%fd63, %fd32, %fd62;
	add.f64 	%fd64, %fd59, %fd63;
	sub.f64 	%fd65, %fd59, %fd64;
	add.f64 	%fd66, %fd63, %fd65;
	xor.b32  	%r25, %r48, -2147483648;
	mov.b32 	%r26, 1127219200;
	mov.b64 	%fd67, {%r25, %r26};
	mov.b32 	%r27, -2147483648;
	mov.b64 	%fd68, {%r27, %r26};
	sub.f64 	%fd69, %fd67, %fd68;
	fma.rn.f64 	%fd70, %fd69, 0d3FE62E42FEFA39EF, %fd64;
	fma.rn.f64 	%fd71, %fd69, 0dBFE62E42FEFA39EF, %fd70;
	sub.f64 	%fd72, %fd71, %fd64;
	sub.f64 	%fd73, %fd66, %fd72;
	fma.rn.f64 	%fd74, %fd69, 0d3C7ABC9E3B39803F, %fd73;
	add.f64 	%fd75, %fd70, %fd74;
	sub.f64 	%fd76, %fd70, %fd75;
	add.f64 	%fd77, %fd74, %fd76;
	mov.f64 	%fd78, 0d3FF8000000000000;
	{
	.reg .b32 %temp; 
	mov.b64 	{%temp, %r28}, %fd78;
	}
	{
	.reg .b32 %temp; 
	mov.b64 	{%r29, %temp}, %fd78;
	}
	shl.b32 	%r30, %r28, 1;
	setp.gt.u32 	%p3, %r30, -33554433;
	and.b32  	%r31, %r28, -15728641;
	selp.b32 	%r32, %r31, %r28, %p3;
	mov.b64 	%fd79, {%r29, %r32};
	mul.rn.f64 	%fd80, %fd75, %fd79;
	neg.f64 	%fd81, %fd80;
	fma.rn.f64 	%fd82, %fd75, %fd79, %fd81;
	fma.rn.f64 	%fd83, %fd77, %fd79, %fd82;
	add.f64 	%fd4, %fd80, %fd83;
	sub.f64 	%fd84, %fd80, %fd4;
	add.f64 	%fd5, %fd83, %fd84;
	fma.rn.f64 	%fd85, %fd4, 0d3FF71547652B82FE, 0d4338000000000000;
	{
	.reg .b32 %temp; 
	mov.b64 	{%r13, %temp}, %fd85;
	}
	mov.f64 	%fd86, 0dC338000000000000;
	add.rn.f64 	%fd87, %fd85, %fd86;
	fma.rn.f64 	%fd88, %fd87, 0dBFE62E42FEFA39EF, %fd4;
	fma.rn.f64 	%fd89, %fd87, 0dBC7ABC9E3B39803F, %fd88;
	fma.rn.f64 	%fd90, %fd89, 0d3E5ADE1569CE2BDF, 0d3E928AF3FCA213EA;
	fma.rn.f64 	%fd91, %fd90, %fd89, 0d3EC71DEE62401315;
	fma.rn.f64 	%fd92, %fd91, %fd89, 0d3EFA01997C89EB71;
	fma.rn.f64 	%fd93, %fd92, %fd89, 0d3F2A01A014761F65;
	fma.rn.f64 	%fd94, %fd93, %fd89, 0d3F56C16C1852B7AF;
	fma.rn.f64 	%fd95, %fd94, %fd89, 0d3F81111111122322;
	fma.rn.f64 	%fd96, %fd95, %fd89, 0d3FA55555555502A1;
	fma.rn.f64 	%fd97, %fd96, %fd89, 0d3FC5555555555511;
	fma.rn.f64 	%fd98, %fd97, %fd89, 0d3FE000000000000B;
	fma.rn.f64 	%fd99, %fd98, %fd89, 0d3FF0000000000000;
	fma.rn.f64 	%fd100, %fd99, %fd89, 0d3FF0000000000000;
	{
	.reg .b32 %temp; 
	mov.b64 	{%r14, %temp}, %fd100;
	}
	{
	.reg .b32 %temp; 
	mov.b64 	{%temp, %r15}, %fd100;
	}
	shl.b32 	%r33, %r13, 20;
	add.s32 	%r34, %r33, %r15;
	mov.b64 	%fd108, {%r14, %r34};
	{
	.reg .b32 %temp; 
	mov.b64 	{%temp, %r35}, %fd4;
	}
	mov.b32 	%f2, %r35;
	abs.f32 	%f1, %f2;
	setp.lt.f32 	%p4, %f1, 0f4086232B;
	@%p4 bra 	$L__BB7_7;
	setp.lt.f64 	%p5, %fd4, 0d0000000000000000;
	add.f64 	%fd101, %fd4, 0d7FF0000000000000;
	selp.f64 	%fd108, 0d0000000000000000, %fd101, %p5;
	setp.geu.f32 	%p6, %f1, 0f40874800;
	@%p6 bra 	$L__BB7_7;
	shr.u32 	%r36, %r13, 31;
	add.s32 	%r37, %r13, %r36;
	shr.s32 	%r38, %r37, 1;
	shl.b32 	%r39, %r38, 20;
	add.s32 	%r40, %r15, %r39;
	mov.b64 	%fd102, {%r14, %r40};
	sub.s32 	%r41, %r13, %r38;
	shl.b32 	%r42, %r41, 20;
	add.s32 	%r43, %r42, 1072693248;
	mov.b32 	%r44, 0;
	mov.b64 	%fd103, {%r44, %r43};
	mul.f64 	%fd108, %fd103, %fd102;
$L__BB7_7:
	abs.f64 	%fd104, %fd108;
	setp.eq.f64 	%p7, %fd104, 0d7FF0000000000000;
	fma.rn.f64 	%fd105, %fd108, %fd5, %fd108;
	selp.f64 	%fd106, %fd108, %fd105, %p7;
	st.param.f64 	[func_retval0], %fd106;
	ret;

}


// ===== COMPILED SASS (sm_100) =====

	.target	sm_100

	.elftype	@"ET_EXEC"


//--------------------- .note.nv.tkinfo           --------------------------
	.section	.note.nv.tkinfo,"",@"SHT_NOTE"
	.sectionflags	@"SHF_NOTE_NV_TKINFO"
	.tkinfo
        /*0018*/ 	.word	0x00000002
        /*0030*/ 	.string	""
        /*0030*/ 	.string	"ptxas"
        /*0030*/ 	.string	"Cuda compilation tools, release 13.0, V13.0.88"
        /*0030*/ 	.string	"Build cuda_13.0.r13.0/compiler.36424714_0"
        /*0030*/ 	.string	"-arch sm_100 -m 64 "



//--------------------- .note.nv.cuinfo           --------------------------
	.section	.note.nv.cuinfo,"",@"SHT_NOTE"
	.sectionflags	@"SHF_NOTE_NV_CUINFO"
        /*0018*/ 	.short	0x0002
        /*001a*/ 	.short	0x0064
        /*001c*/ 	.short	0x0082
	.zero		2


//--------------------- .nv.info                  --------------------------
	.section	.nv.info,"",@"SHT_CUDA_INFO"
	.align	4


	//----- nvinfo : EIATTR_REGCOUNT
	.align		4
        /*0000*/ 	.byte	0x04, 0x2f
        /*0002*/ 	.short	(.L_3 - .L_2)
	.align		4
.L_2:
        /*0004*/ 	.word	index@(_Z16set_isdevice_gpuiPiPb)
        /*0008*/ 	.word	0x00000008


	//----- nvinfo : EIATTR_FRAME_SIZE
	.align		4
.L_3:
        /*000c*/ 	.byte	0x04, 0x11
        /*000e*/ 	.short	(.L_5 - .L_4)
	.align		4
.L_4:
        /*0010*/ 	.word	index@(_Z16set_isdevice_gpuiPiPb)
        /*0014*/ 	.word	0x00000000


	//----- nvinfo : EIATTR_REGCOUNT
	.align		4
.L_5:
        /*0018*/ 	.byte	0x04, 0x2f
        /*001a*/ 	.short	(.L_7 - .L_6)
	.align		4
.L_6:
        /*001c*/ 	.word	index@(_Z25compute_accelerations_gpubiiPKdS0_S0_S0_S0_S0_PdS1_S1_S0_PKb)
        /*0020*/ 	.word	0x00000026


	//----- nvinfo : EIATTR_FRAME_SIZE
	.align		4
.L_7:
        /*0024*/ 	.byte	0x04, 0x11
        /*0026*/ 	.short	(.L_9 - .L_8)
	.align		4
.L_8:
        /*0028*/ 	.word	index@($_Z25compute_accelerations_gpubiiPKdS0_S0_S0_S0_S0_PdS1_S1_S0_PKb$__internal_trig_reduction_slowpathd)
        /*002c*/ 	.word	0x00000028


	//----- nvinfo : EIATTR_FRAME_SIZE
	.align		4
.L_9:
        /*0030*/ 	.byte	0x04, 0x11
        /*0032*/ 	.short	(.L_11 - .L_10)
	.align		4
.L_10:
        /*0034*/ 	.word	index@($_Z25compute_accelerations_gpubiiPKdS0_S0_S0_S0_S0_PdS1_S1_S0_PKb$__internal_accurate_pow)
        /*0038*/ 	.word	0x00000028


	//----- nvinfo : EIATTR_FRAME_SIZE
	.align		4
.L_11:
        /*003c*/ 	.byte	0x04, 0x11
        /*003e*/ 	.short	(.L_13 - .L_12)
	.align		4
.L_12:
        /*0040*/ 	.word	index@($__internal_0_$__cuda_sm20_div_rn_f64_full)
        /*0044*/ 	.word	0x00000028


	//----- nvinfo : EIATTR_FRAME_SIZE
	.align		4
.L_13:
        /*0048*/ 	.byte	0x04, 0x11
        /*004a*/ 	.short	(.L_15 - .L_14)
	.align		4
.L_14:
        /*004c*/ 	.word	index@(_Z25compute_accelerations_gpubiiPKdS0_S0_S0_S0_S0_PdS1_S1_S0_PKb)
        /*0050*/ 	.word	0x00000028


	//----- nvinfo : EIATTR_REGCOUNT
	.align		4
.L_15:
        /*0054*/ 	.byte	0x04, 0x2f
        /*0056*/ 	.short	(.L_17 - .L_16)
	.align		4
.L_16:
        /*0058*/ 	.word	index@(_Z21update_velocities_gpuiPdS_S_S_S_S_)
        /*005c*/ 	.word	0x00000014


	//----- nvinfo : EIATTR_FRAME_SIZE
	.align		4
.L_17:
        /*0060*/ 	.byte	0x04, 0x11
        /*0062*/ 	.short	(.L_19 - .L_18)
	.align		4
.L_18:
        /*0064*/ 	.word	index@(_Z21update_velocities_gpuiPdS_S_S_S_S_)
        /*0068*/ 	.word	0x00000000


	//----- nvinfo : EIATTR_REGCOUNT
	.align		4
.L_19:
        /*006c*/ 	.byte	0x04, 0x2f
        /*006e*/ 	.short	(.L_21 - .L_20)
	.align		4
.L_20:
        /*0070*/ 	.word	index@(_Z20update_positions_gpuiPdS_S_S_S_S_)
        /*0074*/ 	.word	0x00000014


	//----- nvinfo : EIATTR_FRAME_SIZE
	.align		4
.L_21:
        /*0078*/ 	.byte	0x04, 0x11
        /*007a*/ 	.short	(.L_23 - .L_22)
	.align		4
.L_22:
        /*007c*/ 	.word	index@(_Z20update_positions_gpuiPdS_S_S_S_S_)
        /*0080*/ 	.word	0x00000000


	//----- nvinfo : EIATTR_REGCOUNT
	.align		4
.L_23:
        /*0084*/ 	.byte	0x04, 0x2f
        /*0086*/ 	.short	(.L_25 - .L_24)
	.align		4
.L_24:
        /*0088*/ 	.word	index@(_Z15clear_array_gpuIbEviPT_)
        /*008c*/ 	.word	0x00000006


	//----- nvinfo : EIATTR_FRAME_SIZE
	.align		4
.L_25:
        /*0090*/ 	.byte	0x04, 0x11
        /*0092*/ 	.short	(.L_27 - .L_26)
	.align		4
.L_26:
        /*0094*/ 	.word	index@(_Z15clear_array_gpuIbEviPT_)
        /*0098*/ 	.word	0x00000000


	//----- nvinfo : EIATTR_REGCOUNT
	.align		4
.L_27:
        /*009c*/ 	.byte	0x04, 0x2f
        /*009e*/ 	.short	(.L_29 - .L_28)
	.align		4
.L_28:
        /*00a0*/ 	.word	index@(_Z15clear_array_gpuIdEviPT_)
        /*00a4*/ 	.word	0x00000008


	//----- nvinfo : EIATTR_FRAME_SIZE
	.align		4
.L_29:
        /*00a8*/ 	.byte	0x04, 0x11
        /*00aa*/ 	.short	(.L_31 - .L_30)
	.align		4
.L_30:
        /*00ac*/ 	.word	index@(_Z15clear_array_gpuIdEviPT_)
        /*00b0*/ 	.word	0x00000000


	//----- nvinfo : EIATTR_MIN_STACK_SIZE
	.align		4
.L_31:
        /*00b4*/ 	.byte	0x04, 0x12
        /*00b6*/ 	.short	(.L_33 - .L_32)
	.align		4
.L_32:
        /*00b8*/ 	.word	index@(_Z15clear_array_gpuIdEviPT_)
        /*00bc*/ 	.word	0x00000000


	//----- nvinfo : EIATTR_MIN_STACK_SIZE
	.align		4
.L_33:
        /*00c0*/ 	.byte	0x04, 0x12
        /*00c2*/ 	.short	(.L_35 - .L_34)
	.align		4
.L_34:
        /*00c4*/ 	.word	index@(_Z15clear_array_gpuIbEviPT_)
        /*00c8*/ 	.word	0x00000000


	//----- nvinfo : EIATTR_MIN_STACK_SIZE
	.align		4
.L_35:
        /*00cc*/ 	.byte	0x04, 0x12
        /*00ce*/ 	.short	(.L_37 - .L_36)
	.align		4
.L_36:
        /*00d0*/ 	.word	index@(_Z20update_positions_gpuiPdS_S_S_S_S_)
        /*00d4*/ 	.word	0x00000000


	//----- nvinfo : EIATTR_MIN_STACK_SIZE
	.align		4
.L_37:
        /*00d8*/ 	.byte	0x04, 0x12
        /*00da*/ 	.short	(.L_39 - .L_38)
	.align		4
.L_38:
        /*00dc*/ 	.word	index@(_Z21update_velocities_gpuiPdS_S_S_S_S_)
        /*00e0*/ 	.word	0x00000000


	//----- nvinfo : EIATTR_MIN_STACK_SIZE
	.align		4
.L_39:
        /*00e4*/ 	.byte	0x04, 0x12
        /*00e6*/ 	.short	(.L_41 - .L_40)
	.align		4
.L_40:
        /*00e8*/ 	.word	index@(_Z25compute_accelerations_gpubiiPKdS0_S0_S0_S0_S0_PdS1_S1_S0_PKb)
        /*00ec*/ 	.word	0x00000028


	//----- nvinfo : EIATTR_MIN_STACK_SIZE
	.align		4
.L_41:
        /*00f0*/ 	.byte	0x04, 0x12
        /*00f2*/ 	.short	(.L_43 - .L_42)
	.align		4
.L_42:
        /*00f4*/ 	.word	index@(_Z16set_isdevice_gpuiPiPb)
        /*00f8*/ 	.word	0x00000000
.L_43:


//--------------------- .nv.compat                --------------------------
	.section	.nv.compat,"",@"SHT_CUDA_COMPAT_INFO"
	.align	4
        /*0000*/ 	.byte	0x02, 0x09, 0x00, 0x00, 0x02, 0x02, 0x01, 0x00, 0x02, 0x05, 0x05, 0x00, 0x03, 0x07, 0x01, 0x01
        /*0010*/ 	.byte	0x02, 0x03, 0x00, 0x00, 0x02, 0x06, 0x01, 0x00, 0x04, 0x0b, 0x08, 0x00, 0x01, 0x00, 0x00, 0x00
        /*0020*/ 	.byte	0x00, 0x00, 0x00, 0x00


//--------------------- .nv.info._Z15clear_array_gpuIdEviPT_ --------------------------
	.section	.nv.info._Z15clear_array_gpuIdEviPT_,"",@"SHT_CUDA_INFO"
	.sectionflags	@""
	.align	4


	//----- nvinfo : EIATTR_CUDA_API_VERSION
	.align		4
        /*0000*/ 	.byte	0x04, 0x37
        /*0002*/ 	.short	(.L_45 - .L_44)
.L_44:
        /*0004*/ 	.word	0x00000082


	//----- nvinfo : EIATTR_KPARAM_INFO
	.align		4
.L_45:
        /*0008*/ 	.byte	0x04, 0x17
        /*000a*/ 	.short	(.L_47 - .L_46)
.L_46:
        /*000c*/ 	.word	0x00000000
        /*0010*/ 	.short	0x0001
        /*0012*/ 	.short	0x0008
        /*0014*/ 	.byte	0x00, 0xf5, 0x21, 0x00


	//----- nvinfo : EIATTR_KPARAM_INFO
	.align		4
.L_47:
        /*0018*/ 	.byte	0x04, 0x17
        /*001a*/ 	.short	(.L_49 - .L_48)
.L_48:
        /*001c*/ 	.word	0x00000000
        /*0020*/ 	.short	0x0000
        /*0022*/ 	.short	0x0000
        /*0024*/ 	.byte	0x00, 0xf0, 0x11, 0x00


	//----- nvinfo : EIATTR_SPARSE_MMA_MASK
	.align		4
.L_49:
        /*0028*/ 	.byte	0x03, 0x50
        /*002a*/ 	.short	0x0000


	//----- nvinfo : EIATTR_MAXREG_COUNT
	.align		4
        /*002c*/ 	.byte	0x03, 0x1b
        /*002e*/ 	.short	0x00ff


	//----- nvinfo : EIATTR_MERCURY_ISA_VERSION
	.align		4
        /*0030*/ 	.byte	0x03, 0x5f
        /*0032*/ 	.short	0x0101


	//----- nvinfo : EIATTR_VRC_CTA_INIT_COUNT
	.align		4
        /*0034*/ 	.byte	0x02, 0x4a
	.zero		1
	.zero		1


	//----- nvinfo : EIATTR_EXIT_INSTR_OFFSETS
	.align		4
        /*0038*/ 	.byte	0x04, 0x1c
        /*003a*/ 	.short	(.L_51 - .L_50)


	//   ....[0]....
.L_50:
        /*003c*/ 	.word	0x00000070


	//   ....[1]....
        /*0040*/ 	.word	0x000000c0


	//----- nvinfo : EIATTR_CBANK_PARAM_SIZE
	.align		4
.L_51:
        /*0044*/ 	.byte	0x03, 0x19
        /*0046*/ 	.short	0x0010


	//----- nvinfo : EIATTR_PARAM_CBANK
	.align		4
        /*0048*/ 	.byte	0x04, 0x0a
        /*004a*/ 	.short	(.L_53 - .L_52)
	.align		4
.L_52:
        /*004c*/ 	.word	index@(.nv.constant0._Z15clear_array_gpuIdEviPT_)
        /*0050*/ 	.short	0x0380
        /*0052*/ 	.short	0x0010


	//----- nvinfo : EIATTR_SW_WAR
	.align		4
.L_53:
        /*0054*/ 	.byte	0x04, 0x36
        /*0056*/ 	.short	(.L_55 - .L_54)
.L_54:
        /*0058*/ 	.word	0x00000008
.L_55:


//--------------------- .nv.info._Z15clear_array_gpuIbEviPT_ --------------------------
	.section	.nv.info._Z15clear_array_gpuIbEviPT_,"",@"SHT_CUDA_INFO"
	.sectionflags	@""
	.align	4


	//----- nvinfo : EIATTR_CUDA_API_VERSION
	.align		4
        /*0000*/ 	.byte	0x04, 0x37
        /*0002*/ 	.short	(.L_57 - .L_56)
.L_56:
        /*0004*/ 	.word	0x00000082


	//----- nvinfo : EIATTR_KPARAM_INFO
	.align		4
.L_57:
        /*0008*/ 	.byte	0x04, 0x17
        /*000a*/ 	.short	(.L_59 - .L_58)
.L_58:
        /*000c*/ 	.word	0x00000000
        /*0010*/ 	.short	0x0001
        /*0012*/ 	.short	0x0008
        /*0014*/ 	.byte	0x00, 0xf5, 0x21, 0x00


	//----- nvinfo : EIATTR_KPARAM_INFO
	.align		4
.L_59:
        /*0018*/ 	.byte	0x04, 0x17
        /*001a*/ 	.short	(.L_61 - .L_60)
.L_60:
        /*001c*/ 	.word	0x00000000
        /*0020*/ 	.short	0x0000
        /*0022*/ 	.short	0x0000
        /*0024*/ 	.byte	0x00, 0xf0, 0x11, 0x00


	//----- nvinfo : EIATTR_SPARSE_MMA_MASK
	.align		4
.L_61:
        /*0028*/ 	.byte	0x03, 0x50
        /*002a*/ 	.short	0x0000


	//----- nvinfo : EIATTR_MAXREG_COUNT
	.align		4
        /*002c*/ 	.byte	0x03, 0x1b
        /*002e*/ 	.short	0x00ff


	//----- nvinfo : EIATTR_MERCURY_ISA_VERSION
	.align		4
        /*0030*/ 	.byte	0x03, 0x5f
        /*0032*/ 	.short	0x0101


	//----- nvinfo : EIATTR_VRC_CTA_INIT_COUNT
	.align		4
        /*0034*/ 	.byte	0x02, 0x4a
	.zero		1
	.zero		1


	//----- nvinfo : EIATTR_EXIT_INSTR_OFFSETS
	.align		4
        /*0038*/ 	.byte	0x04, 0x1c
        /*003a*/ 	.short	(.L_63 - .L_62)


	//   ....[0]....
.L_62:
        /*003c*/ 	.word	0x00000070


	//   ....[1]....
        /*0040*/ 	.word	0x000000d0


	//----- nvinfo : EIATTR_CBANK_PARAM_SIZE
	.align		4
.L_63:
        /*0044*/ 	.byte	0x03, 0x19
        /*0046*/ 	.short	0x0010


	//----- nvinfo : EIATTR_PARAM_CBANK
	.align		4
        /*0048*/ 	.byte	0x04, 0x0a
        /*004a*/ 	.short	(.L_65 - .L_64)
	.align		4
.L_64:
        /*004c*/ 	.word	index@(.nv.constant0._Z15clear_array_gpuIbEviPT_)
        /*0050*/ 	.short	0x0380
        /*0052*/ 	.short	0x0010


	//----- nvinfo : EIATTR_SW_WAR
	.align		4
.L_65:
        /*0054*/ 	.byte	0x04, 0x36
        /*0056*/ 	.short	(.L_67 - .L_66)
.L_66:
        /*0058*/ 	.word	0x00000008
.L_67:


//--------------------- .nv.info._Z20update_positions_gpuiPdS_S_S_S_S_ --------------------------
	.section	.nv.info._Z20update_positions_gpuiPdS_S_S_S_S_,"",@"SHT_CUDA_INFO"
	.sectionflags	@""
	.align	4


	//----- nvinfo : EIATTR_CUDA_API_VERSION
	.align		4
        /*0000*/ 	.byte	0x04, 0x37
        /*0002*/ 	.short	(.L_69 - .L_68)
.L_68:
        /*0004*/ 	.word	0x00000082


	//----- nvinfo : EIATTR_KPARAM_INFO
	.align		4
.L_69:
        /*0008*/ 	.byte	0x04, 0x17
        /*000a*/ 	.short	(.L_71 - .L_70)
.L_70:
        /*000c*/ 	.word	0x00000000
        /*0010*/ 	.short	0x0006
        /*0012*/ 	.short	0x0030
        /*0014*/ 	.byte	0x00, 0xf5, 0x21, 0x00


	//----- nvinfo : EIATTR_KPARAM_INFO
	.align		4
.L_71:
        /*0018*/ 	.byte	0x04, 0x17
        /*001a*/ 	.short	(.L_73 - .L_72)
.L_72:
        /*001c*/ 	.word	0x00000000
        /*0020*/ 	.short	0x0005
        /*0022*/ 	.short	0x0028
        /*0024*/ 	.byte	0x00, 0xf5, 0x21, 0x00


	//----- nvinfo : EIATTR_KPARAM_INFO
	.align		4
.L_73:
        /*0028*/ 	.byte	0x04, 0x17
        /*002a*/ 	.short	(.L_75 - .L_74)
.L_74:
        /*002c*/ 	.word	0x00000000
        /*0030*/ 	.short	0x0004
        /*0032*/ 	.short	0x0020
        /*0034*/ 	.byte	0x00, 0xf5, 0x21, 0x00


	//----- nvinfo : EIATTR_KPARAM_INFO
	.align		4
.L_75:
        /*0038*/ 	.byte	0x04, 0x17
        /*003a*/ 	.short	(.L_77 - .L_76)
.L_76:
        /*003c*/ 	.word	0x00000000
        /*0040*/ 	.short	0x0003
        /*0042*/ 	.short	0x0018
        /*0044*/ 	.byte	0x00, 0xf5, 0x21, 0x00


	//----- nvinfo : EIATTR_KPARAM_INFO
	.align		4
.L_77:
        /*0048*/ 	.byte	0x04, 0x17
        /*004a*/ 	.short	(.L_79 - .L_78)
.L_78:
        /*004c*/ 	.word	0x00000000
        /*0050*/ 	.short	0x0002
        /*0052*/ 	.short	0x0010
        /*0054*/ 	.byte	0x00, 0xf5, 0x21, 0x00


	//----- nvinfo : EIATTR_KPARAM_INFO
	.align		4
.L_79:
        /*0058*/ 	.byte	0x04, 0x17
        /*005a*/ 	.short	(.L_81 - .L_80)
.L_80:
        /*005c*/ 	.word	0x00000000
        /*0060*/ 	.short	0x0001
        /*0062*/ 	.short	0x0008
        /*0064*/ 	.byte	0x00, 0xf5, 0x21, 0x00


	//----- nvinfo : EIATTR_KPARAM_INFO
	.align		4
.L_81:
        /*0068*/ 	.byte	0x04, 0x17
        /*006a*/ 	.short	(.L_83 - .L_82)
.L_82:
        /*006c*/ 	.word	0x00000000
        /*0070*/ 	.short	0x0000
        /*0072*/ 	.short	0x0000
        /*0074*/ 	.byte	0x00, 0xf0, 0x11, 0x00


	//----- nvinfo : EIATTR_SPARSE_MMA_MASK
	.align		4
.L_83:
        /*0078*/ 	.byte	0x03, 0x50
        /*007a*/ 	.short	0x0000


	//----- nvinfo : EIATTR_MAXREG_COUNT
	.align		4
        /*007c*/ 	.byte	0x03, 0x1b
        /*007e*/ 	.short	0x00ff


	//----- nvinfo : EIATTR_MERCURY_ISA_VERSION
	.align		4
        /*0080*/ 	.byte	0x03, 0x5f
        /*0082*/ 	.short	0x0101


	//----- nvinfo : EIATTR_VRC_CTA_INIT_COUNT
	.align		4
        /*0084*/ 	.byte	0x02, 0x4a
	.zero		1
	.zero		1


	//----- nvinfo : EIATTR_EXIT_INSTR_OFFSETS
	.align		4
        /*0088*/ 	.byte	0x04, 0x1c
        /*008a*/ 	.short	(.L_85 - .L_84)


	//   ....[0]....
.L_84:
        /*008c*/ 	.word	0x00000070


	//   ....[1]....
        /*0090*/ 	.word	0x00000210


	//----- nvinfo : EIATTR_CBANK_PARAM_SIZE
	.align		4
.L_85:
        /*0094*/ 	.byte	0x03, 0x19
        /*0096*/ 	.short	0x0038


	//----- nvinfo : EIATTR_PARAM_CBANK
	.align		4
        /*0098*/ 	.byte	0x04, 0x0a
        /*009a*/ 	.short	(.L_87 - .L_86)
	.align		4
.L_86:
        /*009c*/ 	.word	index@(.nv.constant0._Z20update_positions_gpuiPdS_S_S_S_S_)
        /*00a0*/ 	.short	0x0380
        /*00a2*/ 	.short	0x0038


	//----- nvinfo : EIATTR_SW_WAR
	.align		4
.L_87:
        /*00a4*/ 	.byte	0x04, 0x36
        /*00a6*/ 	.short	(.L_89 - .L_88)
.L_88:
        /*00a8*/ 	.word	0x00000008
.L_89:


//--------------------- .nv.info._Z21update_velocities_gpuiPdS_S_S_S_S_ --------------------------
	.section	.nv.info._Z21update_velocities_gpuiPdS_S_S_S_S_,"",@"SHT_CUDA_INFO"
	.sectionflags	@""
	.align	4


	//----- nvinfo : EIATTR_CUDA_API_VERSION
	.align		4
        /*0000*/ 	.byte	0x04, 0x37
        /*0002*/ 	.short	(.L_91 - .L_90)
.L_90:
        /*0004*/ 	.word	0x00000082


	//----- nvinfo : EIATTR_KPARAM_INFO
	.align		4
.L_91:
        /*0008*/ 	.byte	0x04, 0x17
        /*000a*/ 	.short	(.L_93 - .L_92)
.L_92:
        /*000c*/ 	.word	0x00000000
        /*0010*/ 	.short	0x0006
        /*0012*/ 	.short	0x0030
        /*0014*/ 	.byte	0x00, 0xf5, 0x21, 0x00


	//----- nvinfo : EIATTR_KPARAM_INFO
	.align		4
.L_93:
        /*0018*/ 	.byte	0x04, 0x17
        /*001a*/ 	.short	(.L_95 - .L_94)
.L_94:
        /*001c*/ 	.word	0x00000000
        /*0020*/ 	.short	0x0005
        /*0022*/ 	.short	0x0028
        /*0024*/ 	.byte	0x00, 0xf5, 0x21, 0x00


	//----- nvinfo : EIATTR_KPARAM_INFO
	.align		4
.L_95:
        /*0028*/ 	.byte	0x04, 0x17
        /*002a*/ 	.short	(.L_97 - .L_96)
.L_96:
        /*002c*/ 	.word	0x00000000
        /*0030*/ 	.short	0x0004
        /*0032*/ 	.short	0x0020
        /*0034*/ 	.byte	0x00, 0xf5, 0x21, 0x00


	//----- nvinfo : EIATTR_KPARAM_INFO
	.align		4
.L_97:
        /*0038*/ 	.byte	0x04, 0x17
        /*003a*/ 	.short	(.L_99 - .L_98)
.L_98:
        /*003c*/ 	.word	0x00000000
        /*0040*/ 	.short	0x0003
        /*0042*/ 	.short	0x0018
        /*0044*/ 	.byte	0x00, 0xf5, 0x21, 0x00


	//----- nvinfo : EIATTR_KPARAM_INFO
	.align		4
.L_99:
        /*0048*/ 	.byte	0x04, 0x17
        /*004a*/ 	.short	(.L_101 - .L_100)
.L_100:
        /*004c*/ 	.word	0x00000000
        /*0050*/ 	.short	0x0002
        /*0052*/ 	.short	0x0010
        /*0054*/ 	.byte	0x00, 0xf5, 0x21, 0x00


	//----- nvinfo : EIATTR_KPARAM_INFO
	.align		4
.L_101:
        /*0058*/ 	.byte	0x04, 0x17
        /*005a*/ 	.short	(.L_103 - .L_102)
.L_102:
        /*005c*/ 	.word	0x00000000
        /*0060*/ 	.short	0x0001
        /*0062*/ 	.short	0x0008
        /*0064*/ 	.byte	0x00, 0xf5, 0x21, 0x00


	//----- nvinfo : EIATTR_KPARAM_INFO
	.align		4
.L_103:
        /*0068*/ 	.byte	0x04, 0x17
        /*006a*/ 	.short	(.L_105 - .L_104)
.L_104:
        /*006c*/ 	.word	0x00000000
        /*0070*/ 	.short	0x0000
        /*0072*/ 	.short	0x0000
        /*0074*/ 	.byte	0x00, 0xf0, 0x11, 0x00


	//----- nvinfo : EIATTR_SPARSE_MMA_MASK
	.align		4
.L_105:
        /*0078*/ 	.byte	0x03, 0x50
        /*007a*/ 	.short	0x0000


	//----- nvinfo : EIATTR_MAXREG_COUNT
	.align		4
        /*007c*/ 	.byte	0x03, 0x1b
        /*007e*/ 	.short	0x00ff


	//----- nvinfo : EIATTR_MERCURY_ISA_VERSION
	.align		4
        /*0080*/ 	.byte	0x03, 0x5f
        /*0082*/ 	.short	0x0101


	//----- nvinfo : EIATTR_VRC_CTA_INIT_COUNT
	.align		4
        /*0084*/ 	.byte	0x02, 0x4a
	.zero		1
	.zero		1


	//----- nvinfo : EIATTR_EXIT_INSTR_OFFSETS
	.align		4
        /*0088*/ 	.byte	0x04, 0x1c
        /*008a*/ 	.short	(.L_107 - .L_106)


	//   ....[0]....
.L_106:
        /*008c*/ 	.word	0x00000070


	//   ....[1]....
        /*0090*/ 	.word	0x00000210


	//----- nvinfo : EIATTR_CBANK_PARAM_SIZE
	.align		4
.L_107:
        /*0094*/ 	.byte	0x03, 0x19
        /*0096*/ 	.short	0x0038


	//----- nvinfo : EIATTR_PARAM_CBANK
	.align		4
        /*0098*/ 	.byte	0x04, 0x0a
        /*009a*/ 	.short	(.L_109 - .L_108)
	.align		4
.L_108:
        /*009c*/ 	.word	index@(.nv.constant0._Z21update_velocities_gpuiPdS_S_S_S_S_)
        /*00a0*/ 	.short	0x0380
        /*00a2*/ 	.short	0x0038


	//----- nvinfo : EIATTR_SW_WAR
	.align		4
.L_109:
        /*00a4*/ 	.byte	0x04, 0x36
        /*00a6*/ 	.short	(.L_111 - .L_110)
.L_110:
        /*00a8*/ 	.word	0x00000008
.L_111:


//--------------------- .nv.info._Z25compute_accelerations_gpubiiPKdS0_S0_S0_S0_S0_PdS1_S1_S0_PKb --------------------------
	.section	.nv.info._Z25compute_accelerations_gpubiiPKdS0_S0_S0_S0_S0_PdS1_S1_S0_PKb,"",@"SHT_CUDA_INFO"
	.sectionflags	@""
	.align	4


	//----- nvinfo : EIATTR_CUDA_API_VERSION
	.align		4
        /*0000*/ 	.byte	0x04, 0x37
        /*0002*/ 	.short	(.L_113 - .L_112)
.L_112:
        /*0004*/ 	.word	0x00000082


	//----- nvinfo : EIATTR_KPARAM_INFO
	.align		4
.L_113:
        /*0008*/ 	.byte	0x04, 0x17
        /*000a*/ 	.short	(.L_115 - .L_114)
.L_114:
        /*000c*/ 	.word	0x00000000
        /*0010*/ 	.short	0x000d
        /*0012*/ 	.short	0x0060
        /*0014*/ 	.byte	0x00, 0xf5, 0x21, 0x00


	//----- nvinfo : EIATTR_KPARAM_INFO
	.align		4
.L_115:
        /*0018*/ 	.byte	0x04, 0x17
        /*001a*/ 	.short	(.L_117 - .L_116)
.L_116:
        /*001c*/ 	.word	0x00000000
        /*0020*/ 	.short	0x000c
        /*0022*/ 	.short	0x0058
        /*0024*/ 	.byte	0x00, 0xf5, 0x21, 0x00


	//----- nvinfo : EIATTR_KPARAM_INFO
	.align		4
.L_117:
        /*0028*/ 	.byte	0x04, 0x17
        /*002a*/ 	.short	(.L_119 - .L_118)
.L_118:
        /*002c*/ 	.word	0x00000000
        /*0030*/ 	.short	0x000b
        /*0032*/ 	.short	0x0050
        /*0034*/ 	.byte	0x00, 0xf5, 0x21, 0x00


	//----- nvinfo : EIATTR_KPARAM_INFO
	.align		4
.L_119:
        /*0038*/ 	.byte	0x04, 0x17
        /*003a*/ 	.short	(.L_121 - .L_120)
.L_120:
        /*003c*/ 	.word	0x00000000
        /*0040*/ 	.short	0x000a
        /*0042*/ 	.short	0x0048
        /*0044*/ 	.byte	0x00, 0xf5, 0x21, 0x00


	//----- nvinfo : EIATTR_KPARAM_INFO
	.align		4
.L_121:
        /*0048*/ 	.byte	0x04, 0x17
        /*004a*/ 	.short	(.L_123 - .L_122)
.L_122:
        /*004c*/ 	.word	0x00000000
        /*0050*/ 	.short	0x0009
        /*0052*/ 	.short	0x0040
        /*0054*/ 	.byte	0x00, 0xf5, 0x21, 0x00


	//----- nvinfo : EIATTR_KPARAM_INFO
	.align		4
.L_123:
        /*0058*/ 	.byte	0x04, 0x17
        /*005a*/ 	.short	(.L_125 - .L_124)
.L_124:
        /*005c*/ 	.word	0x00000000
        /*0060*/ 	.short	0x0008
        /*0062*/ 	.short	0x0038
        /*0064*/ 	.byte	0x00, 0xf5, 0x21, 0x00


	//----- nvinfo : EIATTR_KPARAM_INFO
	.align		4
.L_125:
        /*0068*/ 	.byte	0x04, 0x17
        /*006a*/ 	.short	(.L_127 - .L_126)
.L_126:
        /*006c*/ 	.word	0x00000000
        /*0070*/ 	.short	0x0007
        /*0072*/ 	.short	0x0030
        /*0074*/ 	.byte	0x00, 0xf5, 0x21, 0x00


	//----- nvinfo : EIATTR_KPARAM_INFO
	.align		4
.L_127:
        /*0078*/ 	.byte	0x04, 0x17
        /*007a*/ 	.short	(.L_129 - .L_128)
.L_128:
        /*007c*/ 	.word	0x00000000
        /*0080*/ 	.short	0x0006
        /*0082*/ 	.short	0x0028
        /*0084*/ 	.byte	0x00, 0xf5, 0x21, 0x00


	//----- nvinfo : EIATTR_KPARAM_INFO
	.align		4
.L_129:
        /*0088*/ 	.byte	0x04, 0x17
        /*008a*/ 	.short	(.L_131 - .L_130)
.L_130:
        /*008c*/ 	.word	0x00000000
        /*0090*/ 	.short	0x0005
        /*0092*/ 	.short	0x0020
        /*0094*/ 	.byte	0x00, 0xf5, 0x21, 0x00


	//----- nvinfo : EIATTR_KPARAM_INFO
	.align		4
.L_131:
        /*0098*/ 	.byte	0x04, 0x17
        /*009a*/ 	.short	(.L_133 - .L_132)
.L_132:
        /*009c*/ 	.word	0x00000000
        /*00a0*/ 	.short	0x0004
        /*00a2*/ 	.short	0x0018
        /*00a4*/ 	.byte	0x00, 0xf5, 0x21, 0x00


	//----- nvinfo : EIATTR_KPARAM_INFO
	.align		4
.L_133:
        /*00a8*/ 	.byte	0x04, 0x17
        /*00aa*/ 	.short	(.L_135 - .L_134)
.L_134:
        /*00ac*/ 	.word	0x00000000
        /*00b0*/ 	.short	0x0003
        /*00b2*/ 	.short	0x0010
        /*00b4*/ 	.byte	0x00, 0xf5, 0x21, 0x00


	//----- nvinfo : EIATTR_KPARAM_INFO
	.align		4
.L_135:
        /*00b8*/ 	.byte	0x04, 0x17
        /*00ba*/ 	.short	(.L_137 - .L_136)
.L_136:
        /*00bc*/ 	.word	0x00000000
        /*00c0*/ 	.short	0x0002
        /*00c2*/ 	.short	0x0008
        /*00c4*/ 	.byte	0x00, 0xf0, 0x11, 0x00


	//----- nvinfo : EIATTR_KPARAM_INFO
	.align		4
.L_137:
        /*00c8*/ 	.byte	0x04, 0x17
        /*00ca*/ 	.short	(.L_139 - .L_138)
.L_138:
        /*00cc*/ 	.word	0x00000000
        /*00d0*/ 	.short	0x0001
        /*00d2*/ 	.short	0x0004
        /*00d4*/ 	.byte	0x00, 0xf0, 0x11, 0x00


	//----- nvinfo : EIATTR_KPARAM_INFO
	.align		4
.L_139:
        /*00d8*/ 	.byte	0x04, 0x17
        /*00da*/ 	.short	(.L_141 - .L_140)
.L_140:
        /*00dc*/ 	.word	0x00000000
        /*00e0*/ 	.short	0x0000
        /*00e2*/ 	.short	0x0000
        /*00e4*/ 	.byte	0x00, 0xf0, 0x05, 0x00


	//----- nvinfo : EIATTR_SPARSE_MMA_MASK
	.align		4
.L_141:
        /*00e8*/ 	.byte	0x03, 0x50
        /*00ea*/ 	.short	0x0000


	//----- nvinfo : EIATTR_MAXREG_COUNT
	.align		4
        /*00ec*/ 	.byte	0x03, 0x1b
        /*00ee*/ 	.short	0x00ff


	//----- nvinfo : EIATTR_MERCURY_ISA_VERSION
	.align		4
        /*00f0*/ 	.byte	0x03, 0x5f
        /*00f2*/ 	.short	0x0101


	//----- nvinfo : EIATTR_VRC_CTA_INIT_COUNT
	.align		4
        /*00f4*/ 	.byte	0x02, 0x4a
	.zero		1
	.zero		1


	//----- nvinfo : EIATTR_EXIT_INSTR_OFFSETS
	.align		4
        /*00f8*/ 	.byte	0x04, 0x1c
        /*00fa*/ 	.short	(.L_143 - .L_142)


	//   ....[0]....
.L_142:
        /*00fc*/ 	.word	0x00000230


	//   ....[1]....
        /*0100*/ 	.word	0x000010b0


	//----- nvinfo : EIATTR_CRS_STACK_SIZE
	.align		4
.L_143:
        /*0104*/ 	.byte	0x04, 0x1e
        /*0106*/ 	.short	(.L_145 - .L_144)
.L_144:
        /*0108*/ 	.word	0x00000000


	//----- nvinfo : EIATTR_CBANK_PARAM_SIZE
	.align		4
.L_145:
        /*010c*/ 	.byte	0x03, 0x19
        /*010e*/ 	.short	0x0068


	//----- nvinfo : EIATTR_PARAM_CBANK
	.align		4
        /*0110*/ 	.byte	0x04, 0x0a
        /*0112*/ 	.short	(.L_147 - .L_146)
	.align		4
.L_146:
        /*0114*/ 	.word	index@(.nv.constant0._Z25compute_accelerations_gpubiiPKdS0_S0_S0_S0_S0_PdS1_S1_S0_PKb)
        /*0118*/ 	.short	0x0380
        /*011a*/ 	.short	0x0068


	//----- nvinfo : EIATTR_SW_WAR
	.align		4
.L_147:
        /*011c*/ 	.byte	0x04, 0x36
        /*011e*/ 	.short	(.L_149 - .L_148)
.L_148:
        /*0120*/ 	.word	0x00000008
.L_149:


//--------------------- .nv.info._Z16set_isdevice_gpuiPiPb --------------------------
	.section	.nv.info._Z16set_isdevice_gpuiPiPb,"",@"SHT_CUDA_INFO"
	.sectionflags	@""
	.align	4


	//----- nvinfo : EIATTR_CUDA_API_VERSION
	.align		4
        /*0000*/ 	.byte	0x04, 0x37
        /*0002*/ 	.short	(.L_151 - .L_150)
.L_150:
        /*0004*/ 	.word	0x00000082


	//----- nvinfo : EIATTR_KPARAM_INFO
	.align		4
.L_151:
        /*0008*/ 	.byte	0x04, 0x17
        /*000a*/ 	.short	(.L_153 - .L_152)
.L_152:
        /*000c*/ 	.word	0x00000000
        /*0010*/ 	.short	0x0002
        /*0012*/ 	.short	0x0010
        /*0014*/ 	.byte	0x00, 0xf5, 0x21, 0x00


	//----- nvinfo : EIATTR_KPARAM_INFO
	.align		4
.L_153:
        /*0018*/ 	.byte	0x04, 0x17
        /*001a*/ 	.short	(.L_155 - .L_154)
.L_154:
        /*001c*/ 	.word	0x00000000
        /*0020*/ 	.short	0x0001
        /*0022*/ 	.short	0x0008
        /*0024*/ 	.byte	0x00, 0xf5, 0x21, 0x00


	//----- nvinfo : EIATTR_KPARAM_INFO
	.align		4
.L_155:
        /*0028*/ 	.byte	0x04, 0x17
        /*002a*/ 	.short	(.L_157 - .L_156)
.L_156:
        /*002c*/ 	.word	0x00000000
        /*0030*/ 	.short	0x0000
        /*0032*/ 	.short	0x0000
        /*0034*/ 	.byte	0x00, 0xf0, 0x11, 0x00


	//----- nvinfo : EIATTR_SPARSE_MMA_MASK
	.align		4
.L_157:
        /*0038*/ 	.byte	0x03, 0x50
        /*003a*/ 	.short	0x0000


	//----- nvinfo : EIATTR_MAXREG_COUNT
	.align		4
        /*003c*/ 	.byte	0x03, 0x1b
        /*003e*/ 	.short	0x00ff


	//----- nvinfo : EIATTR_MERCURY_ISA_VERSION
	.align		4
        /*0040*/ 	.byte	0x03, 0x5f
        /*0042*/ 	.short	0x0101


	//----- nvinfo : EIATTR_VRC_CTA_INIT_COUNT
	.align		4
        /*0044*/ 	.byte	0x02, 0x4a
	.zero		1
	.zero		1


	//----- nvinfo : EIATTR_EXIT_INSTR_OFFSETS
	.align		4
        /*0048*/ 	.byte	0x04, 0x1c
        /*004a*/ 	.short	(.L_159 - .L_158)


	//   ....[0]....
.L_158:
        /*004c*/ 	.word	0x00000070


	//   ....[1]....
        /*0050*/ 	.word	0x00000110


	//----- nvinfo : EIATTR_CBANK_PARAM_SIZE
	.align		4
.L_159:
        /*0054*/ 	.byte	0x03, 0x19
        /*0056*/ 	.short	0x0018


	//----- nvinfo : EIATTR_PARAM_CBANK
	.align		4
        /*0058*/ 	.byte	0x04, 0x0a
        /*005a*/ 	.short	(.L_161 - .L_160)
	.align		4
.L_160:
        /*005c*/ 	.word	index@(.nv.constant0._Z16set_isdevice_gpuiPiPb)
        /*0060*/ 	.short	0x0380
        /*0062*/ 	.short	0x0018


	//----- nvinfo : EIATTR_SW_WAR
	.align		4
.L_161:
        /*0064*/ 	.byte	0x04, 0x36
        /*0066*/ 	.short	(.L_163 - .L_162)
.L_162:
        /*0068*/ 	.word	0x00000008
.L_163:


//--------------------- .nv.callgraph             --------------------------
	.section	.nv.callgraph,"",@"SHT_CUDA_CALLGRAPH"
	.align	4
	.sectionentsize	8
	.align		4
        /*0000*/ 	.word	0x00000000
	.align		4
        /*0004*/ 	.word	0xffffffff
	.align		4
        /*0008*/ 	.word	0x00000000
	.align		4
        /*000c*/ 	.word	0xfffffffe
	.align		4
        /*0010*/ 	.word	0x00000000
	.align		4
        /*0014*/ 	.word	0xfffffffd
	.align		4
        /*0018*/ 	.word	0x00000000
	.align		4
        /*001c*/ 	.word	0xfffffffc


//--------------------- .nv.constant4             --------------------------
	.section	.nv.constant4,"a",@progbits
	.align	8
	.align		8
.nv.constant4:
        /*0000*/ 	.dword	__cudart_i2opi_d
	.align		8
        /*0008*/ 	.dword	__cudart_sin_cos_coeffs


//--------------------- .text._Z15clear_array_gpuIdEviPT_ --------------------------
	.section	.text._Z15clear_array_gpuIdEviPT_,"ax",@progbits
	.align	128
        .global         _Z15clear_array_gpuIdEviPT_
        .type           _Z15clear_array_gpuIdEviPT_,@function
        .size           _Z15clear_array_gpuIdEviPT_,(.L_x_37 - _Z15clear_array_gpuIdEviPT_)
        .other          _Z15clear_array_gpuIdEviPT_,@"STO_CUDA_ENTRY STV_DEFAULT"
_Z15clear_array_gpuIdEviPT_:
.text._Z15clear_array_gpuIdEviPT_:
[----:B------:R-:W-:Y:S01]  /*0000*/  LDC R1, c[0x0][0x37c] ;  /* 0x0000df00ff017b82 */ /* 0x000fe20000000800 */
[----:B------:R-:W0:Y:S01]  /*0010*/  S2R R5, SR_CTAID.X ;  /* 0x0000000000057919 */ /* 0x000e220000002500 */
[----:B------:R-:W0:Y:S01]  /*0020*/  LDCU UR4, c[0x0][0x360] ;  /* 0x00006c00ff0477ac */ /* 0x000e220008000800 */
[----:B------:R-:W0:Y:S01]  /*0030*/  S2R R0, SR_TID.X ;  /* 0x0000000000007919 */ /* 0x000e220000002100 */
[----:B------:R-:W1:Y:S01]  /*0040*/  LDCU UR5, c[0x0][0x380] ;  /* 0x00007000ff0577ac */ /* 0x000e620008000800 */
[----:B0-----:R-:W-:-:S05]  /*0050*/  IMAD R5, R5, UR4, R0 ;  /* 0x0000000405057c24 */ /* 0x001fca000f8e0200 */
[----:B-1----:R-:W-:-:S13]  /*0060*/  ISETP.GE.AND P0, PT, R5, UR5, PT ;  /* 0x0000000505007c0c */ /* 0x002fda000bf06270 */
[----:B------:R-:W-:Y:S05]  /*0070*/  @P0 EXIT ;  /* 0x000000000000094d */ /* 0x000fea0003800000 */
[----:B------:R-:W0:Y:S01]  /*0080*/  LDC.64 R2, c[0x0][0x388] ;  /* 0x0000e200ff027b82 */ /* 0x000e220000000a00 */
[----:B------:R-:W1:Y:S01]  /*0090*/  LDCU.64 UR4, c[0x0][0x358] ;  /* 0x00006b00ff0477ac */ /* 0x000e620008000a00 */
[----:B0-----:R-:W-:-:S05]  /*00a0*/  IMAD.WIDE R2, R5, 0x8, R2 ;  /* 0x0000000805027825 */ /* 0x001fca00078e0202 */
[----:B-1----:R-:W-:Y:S01]  /*00b0*/  STG.E.64 desc[UR4][R2.64], RZ ;  /* 0x000000ff02007986 */ /* 0x002fe2000c101b04 */
[----:B------:R-:W-:Y:S05]  /*00c0*/  EXIT ;  /* 0x000000000000794d */ /* 0x000fea0003800000 */
.L_x_0:
[----:B------:R-:W-:-:S00]  /*00d0*/  BRA `(.L_x_0) ;  /* 0xfffffffc00fc7947 */ /* 0x000fc0000383ffff */
[----:B------:R-:W-:-:S00]  /*00e0*/  NOP ;  /* 0x0000000000007918 */ /* 0x000fc00000000000 */
        /* <DEDUP_REMOVED lines=9> */
.L_x_37:


//--------------------- .text._Z15clear_array_gpuIbEviPT_ --------------------------
	.section	.text._Z15clear_array_gpuIbEviPT_,"ax",@progbits
	.align	128
        .global         _Z15clear_array_gpuIbEviPT_
        .type           _Z15clear_array_gpuIbEviPT_,@function
        .size           _Z15clear_array_gpuIbEviPT_,(.L_x_38 - _Z15clear_array_gpuIbEviPT_)
        .other          _Z15clear_array_gpuIbEviPT_,@"STO_CUDA_ENTRY STV_DEFAULT"
_Z15clear_array_gpuIbEviPT_:
.text._Z15clear_array_gpuIbEviPT_:
        /* <DEDUP_REMOVED lines=8> */
[----:B------:R-:W0:Y:S01]  /*0080*/  LDCU.64 UR6, c[0x0][0x388] ;  /* 0x00007100ff0677ac */ /* 0x000e220008000a00 */
[----:B------:R-:W1:Y:S01]  /*0090*/  LDCU.64 UR4, c[0x0][0x358] ;  /* 0x00006b00ff0477ac */ /* 0x000e620008000a00 */
[----:B0-----:R-:W-:-:S04]  /*00a0*/  IADD3 R2, P0, PT, R0, UR6, RZ ;  /* 0x0000000600027c10 */ /* 0x001fc8000ff1e0ff */
[----:B------:R-:W-:-:S05]  /*00b0*/  LEA.HI.X.SX32 R3, R0, UR7, 0x1, P0 ;  /* 0x0000000700037c11 */ /* 0x000fca00080f0eff */
[----:B-1----:R-:W-:Y:S01]  /*00c0*/  STG.E.U8 desc[UR4][R2.64], RZ ;  /* 0x000000ff02007986 */ /* 0x002fe2000c101104 */
[----:B------:R-:W-:Y:S05]  /*00d0*/  EXIT ;  /* 0x000000000000794d */ /* 0x000fea0003800000 */
.L_x_1:
        /* <DEDUP_REMOVED lines=10> */
.L_x_38:


//--------------------- .text._Z20update_positions_gpuiPdS_S_S_S_S_ --------------------------
	.section	.text._Z20update_positions_gpuiPdS_S_S_S_S_,"ax",@progbits
	.align	128
        .global         _Z20update_positions_gpuiPdS_S_S_S_S_
        .type           _Z20update_positions_gpuiPdS_S_S_S_S_,@function
        .size           _Z20update_positions_gpuiPdS_S_S_S_S_,(.L_x_39 - _Z20update_positions_gpuiPdS_S_S_S_S_)
        .other          _Z20update_positions_gpuiPdS_S_S_S_S_,@"STO_CUDA_ENTRY STV_DEFAULT"
_Z20update_positions_gpuiPdS_S_S_S_S_:
.text._Z20update_positions_gpuiPdS_S_S_S_S_:
        /* <DEDUP_REMOVED lines=9> */
[----:B------:R-:W1:Y:S07]  /*0090*/  LDCU.64 UR4, c[0x0][0x358] ;  /* 0x00006b00ff0477ac */ /* 0x000e6e0008000a00 */
[----:B------:R-:W2:Y:S08]  /*00a0*/  LDC.64 R4, c[0x0][0x388] ;  /* 0x0000e200ff047b82 */ /* 0x000eb00000000a00 */
[----:B------:R-:W3:Y:S01]  /*00b0*/  LDC.64 R8, c[0x0][0x3a8] ;  /* 0x0000ea00ff087b82 */ /* 0x000ee20000000a00 */
[----:B0-----:R-:W-:-:S07]  /*00c0*/  IMAD.WIDE R2, R0, 0x8, R2 ;  /* 0x0000000800027825 */ /* 0x001fce00078e0202 */
[----:B------:R-:W0:Y:S01]  /*00d0*/  LDC.64 R10, c[0x0][0x390] ;  /* 0x0000e400ff0a7b82 */ /* 0x000e220000000a00 */
[----:B-1----:R-:W4:Y:S01]  /*00e0*/  LDG.E.64 R2, desc[UR4][R2.64] ;  /* 0x0000000402027981 */ /* 0x002f22000c1e1b00 */
[----:B--2---:R-:W-:-:S06]  /*00f0*/  IMAD.WIDE R4, R0, 0x8, R4 ;  /* 0x0000000800047825 */ /* 0x004fcc00078e0204 */
[----:B------:R-:W1:Y:S01]  /*0100*/  LDC.64 R14, c[0x0][0x3b0] ;  /* 0x0000ec00ff0e7b82 */ /* 0x000e620000000a00 */
[----:B------:R-:W4:Y:S01]  /*0110*/  LDG.E.64 R6, desc[UR4][R4.64] ;  /* 0x0000000404067981 */ /* 0x000f22000c1e1b00 */
[----:B---3--:R-:W-:-:S06]  /*0120*/  IMAD.WIDE R8, R0, 0x8, R8 ;  /* 0x0000000800087825 */ /* 0x008fcc00078e0208 */
[----:B------:R-:W2:Y:S01]  /*0130*/  LDC.64 R16, c[0x0][0x398] ;  /* 0x0000e600ff107b82 */ /* 0x000ea20000000a00 */
[----:B0-----:R-:W-:Y:S01]  /*0140*/  IMAD.WIDE R10, R0, 0x8, R10 ;  /* 0x00000008000a7825 */ /* 0x001fe200078e020a */
[----:B----4-:R-:W-:-:S07]  /*0150*/  DFMA R6, R2, 60, R6 ;  /* 0x404e00000206782b */ /* 0x010fce0000000006 */
[----:B------:R-:W-:Y:S04]  /*0160*/  STG.E.64 desc[UR4][R4.64], R6 ;  /* 0x0000000604007986 */ /* 0x000fe8000c101b04 */
[----:B------:R-:W3:Y:S04]  /*0170*/  LDG.E.64 R8, desc[UR4][R8.64] ;  /* 0x0000000408087981 */ /* 0x000ee8000c1e1b00 */
[----:B------:R-:W3:Y:S01]  /*0180*/  LDG.E.64 R12, desc[UR4][R10.64] ;  /* 0x000000040a0c7981 */ /* 0x000ee2000c1e1b00 */
[----:B-1----:R-:W-:-:S04]  /*0190*/  IMAD.WIDE R2, R0, 0x8, R14 ;  /* 0x0000000800027825 */ /* 0x002fc800078e020e */
[----:B--2---:R-:W-:Y:S01]  /*01a0*/  IMAD.WIDE R14, R0, 0x8, R16 ;  /* 0x00000008000e7825 */ /* 0x004fe200078e0210 */
[----:B---3--:R-:W-:-:S07]  /*01b0*/  DFMA R12, R8, 60, R12 ;  /* 0x404e0000080c782b */ /* 0x008fce000000000c */
[----:B------:R-:W-:Y:S04]  /*01c0*/  STG.E.64 desc[UR4][R10.64], R12 ;  /* 0x0000000c0a007986 */ /* 0x000fe8000c101b04 */
[----:B------:R-:W2:Y:S04]  /*01d0*/  LDG.E.64 R2, desc[UR4][R2.64] ;  /* 0x0000000402027981 */ /* 0x000ea8000c1e1b00 */
[----:B------:R-:W2:Y:S02]  /*01e0*/  LDG.E.64 R16, desc[UR4][R14.64] ;  /* 0x000000040e107981 */ /* 0x000ea4000c1e1b00 */
[----:B--2---:R-:W-:-:S07]  /*01f0*/  DFMA R16, R2, 60, R16 ;  /* 0x404e00000210782b */ /* 0x004fce0000000010 */
[----:B------:R-:W-:Y:S01]  /*0200*/  STG.E.64 desc[UR4][R14.64], R16 ;  /* 0x000000100e007986 */ /* 0x000fe2000c101b04 */
[----:B------:R-:W-:Y:S05]  /*0210*/  EXIT ;  /* 0x000000000000794d */ /* 0x000fea0003800000 */
.L_x_2:
        /* <DEDUP_REMOVED lines=14> */
.L_x_39:


//--------------------- .text._Z21update_velocities_gpuiPdS_S_S_S_S_ --------------------------
	.section	.text._Z21update_velocities_gpuiPdS_S_S_S_S_,"ax",@progbits
	.align	128
        .global         _Z21update_velocities_gpuiPdS_S_S_S_S_
        .type           _Z21update_velocities_gpuiPdS_S_S_S_S_,@function
        .size           _Z21update_velocities_gpuiPdS_S_S_S_S_,(.L_x_40 - _Z21update_velocities_gpuiPdS_S_S_S_S_)
        .other          _Z21update_velocities_gpuiPdS_S_S_S_S_,@"STO_CUDA_ENTRY STV_DEFAULT"
_Z21update_velocities_gpuiPdS_S_S_S_S_:
.text._Z21update_velocities_gpuiPdS_S_S_S_S_:
        /* <DEDUP_REMOVED lines=34> */
.L_x_3:
        /* <DEDUP_REMOVED lines=14> */
.L_x_40:


//--------------------- .text._Z25compute_accelerations_gpubiiPKdS0_S0_S0_S0_S0_PdS1_S1_S0_PKb --------------------------
	.section	.text._Z25compute_accelerations_gpubiiPKdS0_S0_S0_S0_S0_PdS1_S1_S0_PKb,"ax",@progbits
	.align	128
        .global         _Z25compute_accelerations_gpubiiPKdS0_S0_S0_S0_S0_PdS1_S1_S0_PKb
        .type           _Z25compute_accelerations_gpubiiPKdS0_S0_S0_S0_S0_PdS1_S1_S0_PKb,@function
        .size           _Z25compute_accelerations_gpubiiPKdS0_S0_S0_S0_S0_PdS1_S1_S0_PKb,(.L_x_36 - _Z25compute_accelerations_gpubiiPKdS0_S0_S0_S0_S0_PdS1_S1_S0_PKb)
        .other          _Z25compute_accelerations_gpubiiPKdS0_S0_S0_S0_S0_PdS1_S1_S0_PKb,@"STO_CUDA_ENTRY STV_DEFAULT"
_Z25compute_accelerations_gpubiiPKdS0_S0_S0_S0_S0_PdS1_S1_S0_PKb:
.text._Z25compute_accelerations_gpubiiPKdS0_S0_S0_S0_S0_PdS1_S1_S0_PKb:
[----:B------:R-:W0:Y:S08]  /*0000*/  LDC R1, c[0x0][0x37c] ;  /* 0x0000df00ff017b82 */ /* 0x000e300000000800 */
[----:B------:R-:W1:Y:S01]  /*0010*/  LDC R6, c[0x0][0x388] ;  /* 0x0000e200ff067b82 */ /* 0x000e620000000800 */
[----:B------:R-:W2:Y:S01]  /*0020*/  S2R R11, SR_CTAID.X ;  /* 0x00000000000b7919 */ /* 0x000ea20000002500 */
[----:B------:R-:W2:Y:S01]  /*0030*/  LDCU UR4, c[0x0][0x360] ;  /* 0x00006c00ff0477ac */ /* 0x000ea20008000800 */
[----:B0-----:R-:W-:Y:S01]  /*0040*/  VIADD R1, R1, 0xffffffd8 ;  /* 0xffffffd801017836 */ /* 0x001fe20000000000 */
[----:B------:R-:W2:Y:S01]  /*0050*/  S2R R4, SR_TID.X ;  /* 0x0000000000047919 */ /* 0x000ea20000002100 */
[----:B-1----:R-:W-:-:S04]  /*0060*/  IABS R5, R6 ;  /* 0x0000000600057213 */ /* 0x002fc80000000000 */
[----:B------:R-:W0:Y:S01]  /*0070*/  I2F.RP R0, R5 ;  /* 0x0000000500007306 */ /* 0x000e220000209400 */
[----:B--2---:R-:W-:-:S07]  /*0080*/  IMAD R11, R11, UR4, R4 ;  /* 0x000000040b0b7c24 */ /* 0x004fce000f8e0204 */
[----:B0-----:R-:W0:Y:S02]  /*0090*/  MUFU.RCP R0, R0 ;  /* 0x0000000000007308 */ /* 0x001e240000001000 */
[----:B0-----:R-:W-:Y:S01]  /*00a0*/  VIADD R2, R0, 0xffffffe ;  /* 0x0ffffffe00027836 */ /* 0x001fe20000000000 */
[----:B------:R-:W-:-:S05]  /*00b0*/  IABS R0, R11 ;  /* 0x0000000b00007213 */ /* 0x000fca0000000000 */
[----:B------:R0:W1:Y:S02]  /*00c0*/  F2I.FTZ.U32.TRUNC.NTZ R3, R2 ;  /* 0x0000000200037305 */ /* 0x000064000021f000 */
[----:B0-----:R-:W-:Y:S02]  /*00d0*/  IMAD.MOV.U32 R2, RZ, RZ, RZ ;  /* 0x000000ffff027224 */ /* 0x001fe400078e00ff */
[----:B-1----:R-:W-:-:S04]  /*00e0*/  IMAD.MOV R8, RZ, RZ, -R3 ;  /* 0x000000ffff087224 */ /* 0x002fc800078e0a03 */
[----:B------:R-:W-:-:S04]  /*00f0*/  IMAD R7, R8, R5, RZ ;  /* 0x0000000508077224 */ /* 0x000fc800078e02ff */
[----:B------:R-:W-:-:S06]  /*0100*/  IMAD.HI.U32 R3, R3, R7, R2 ;  /* 0x0000000703037227 */ /* 0x000fcc00078e0002 */
[----:B------:R-:W-:-:S04]  /*0110*/  IMAD.HI.U32 R2, R3, R0, RZ ;  /* 0x0000000003027227 */ /* 0x000fc800078e00ff */
[----:B------:R-:W-:-:S04]  /*0120*/  IMAD.MOV R3, RZ, RZ, -R2 ;  /* 0x000000ffff037224 */ /* 0x000fc800078e0a02 */
[----:B------:R-:W-:-:S05]  /*0130*/  IMAD R0, R5, R3, R0 ;  /* 0x0000000305007224 */ /* 0x000fca00078e0200 */
[----:B------:R-:W-:-:S13]  /*0140*/  ISETP.GT.U32.AND P1, PT, R5, R0, PT ;  /* 0x000000000500720c */ /* 0x000fda0003f24070 */
[----:B------:R-:W-:Y:S02]  /*0150*/  @!P1 IMAD.IADD R0, R0, 0x1, -R5 ;  /* 0x0000000100009824 */ /* 0x000fe400078e0a05 */
[----:B------:R-:W-:Y:S01]  /*0160*/  @!P1 VIADD R2, R2, 0x1 ;  /* 0x0000000102029836 */ /* 0x000fe20000000000 */
[----:B------:R-:W-:Y:S02]  /*0170*/  ISETP.NE.AND P1, PT, R6, RZ, PT ;  /* 0x000000ff0600720c */ /* 0x000fe40003f25270 */
[----:B------:R-:W-:Y:S02]  /*0180*/  ISETP.GE.U32.AND P0, PT, R0, R5, PT ;  /* 0x000000050000720c */ /* 0x000fe40003f06070 */
[----:B------:R-:W-:-:S04]  /*0190*/  LOP3.LUT R0, R11, R6, RZ, 0x3c, !PT ;  /* 0x000000060b007212 */ /* 0x000fc800078e3cff */
[----:B------:R-:W-:-:S07]  /*01a0*/  ISETP.GE.AND P2, PT, R0, RZ, PT ;  /* 0x000000ff0000720c */ /* 0x000fce0003f46270 */
[----:B------:R-:W-:-:S06]  /*01b0*/  @P0 VIADD R2, R2, 0x1 ;  /* 0x0000000102020836 */ /* 0x000fcc0000000000 */
[----:B------:R-:W-:Y:S01]  /*01c0*/  @!P2 IMAD.MOV R2, RZ, RZ, -R2 ;  /* 0x000000ffff02a224 */ /* 0x000fe200078e0a02 */
[----:B------:R-:W-:-:S04]  /*01d0*/  @!P1 LOP3.LUT R2, RZ, R6, RZ, 0x33, !PT ;  /* 0x00000006ff029212 */ /* 0x000fc800078e33ff */
[----:B------:R-:W-:Y:S01]  /*01e0*/  ISETP.GE.AND P0, PT, R2, R6, PT ;  /* 0x000000060200720c */ /* 0x000fe20003f06270 */
[----:B------:R-:W-:-:S03]  /*01f0*/  IMAD.MOV R0, RZ, RZ, -R2 ;  /* 0x000000ffff007224 */ /* 0x000fc600078e0a02 */
[C---:B------:R-:W-:Y:S01]  /*0200*/  ISETP.LT.OR P0, PT, R6.reuse, RZ, P0 ;  /* 0x000000ff0600720c */ /* 0x040fe20000701670 */
[----:B------:R-:W-:-:S05]  /*0210*/  IMAD R11, R6, R0, R11 ;  /* 0x00000000060b7224 */ /* 0x000fca00078e020b */
[----:B------:R-:W-:-:S13]  /*0220*/  ISETP.EQ.OR P0, PT, R2, R11, P0 ;  /* 0x0000000b0200720c */ /* 0x000fda0000702670 */
[----:B------:R-:W-:Y:S05]  /*0230*/  @P0 EXIT ;  /* 0x000000000000094d */ /* 0x000fea0003800000 */
[----:B------:R-:W0:Y:S01]  /*0240*/  LDCU.64 UR4, c[0x0][0x3e0] ;  /* 0x00007c00ff0477ac */ /* 0x000e220008000a00 */
[----:B------:R-:W1:Y:S01]  /*0250*/  LDC.64 R8, c[0x0][0x3d8] ;  /* 0x0000f600ff087b82 */ /* 0x000e620000000a00 */
[----:B------:R-:W2:Y:S01]  /*0260*/  LDCU.64 UR6, c[0x0][0x358] ;  /* 0x00006b00ff0677ac */ /* 0x000ea20008000a00 */
[----:B0-----:R-:W-:-:S04]  /*0270*/  IADD3 R4, P0, PT, R11, UR4, RZ ;  /* 0x000000040b047c10 */ /* 0x001fc8000ff1e0ff */
[----:B------:R-:W-:-:S05]  /*0280*/  LEA.HI.X.SX32 R5, R11, UR5, 0x1, P0 ;  /* 0x000000050b057c11 */ /* 0x000fca00080f0eff */
[----:B--2---:R-:W2:Y:S01]  /*0290*/  LDG.E.U8 R4, desc[UR6][R4.64] ;  /* 0x0000000604047981 */ /* 0x004ea2000c1e1100 */
[----:B-1----:R-:W-:-:S06]  /*02a0*/  IMAD.WIDE R8, R11, 0x8, R8 ;  /* 0x000000080b087825 */ /* 0x002fcc00078e0208 */
[----:B------:R-:W3:Y:S01]  /*02b0*/  LDG.E.64 R8, desc[UR6][R8.64] ;  /* 0x0000000608087981 */ /* 0x000ee2000c1e1b00 */
[----:B------:R-:W-:Y:S01]  /*02c0*/  BSSY.RECONVERGENT B0, `(.L_x_4) ;  /* 0x000005b000007945 */ /* 0x000fe20003800200 */
[----:B--2---:R-:W-:Y:S01]  /*02d0*/  ISETP.NE.AND P0, PT, R4, RZ, PT ;  /* 0x000000ff0400720c */ /* 0x004fe20003f05270 */
[----:B---3--:R-:W-:Y:S02]  /*02e0*/  IMAD.MOV.U32 R14, RZ, RZ, R8 ;  /* 0x000000ffff0e7224 */ /* 0x008fe400078e0008 */
[----:B------:R-:W-:-:S10]  /*02f0*/  IMAD.MOV.U32 R15, RZ, RZ, R9 ;  /* 0x000000ffff0f7224 */ /* 0x000fd400078e0009 */
[----:B------:R-:W-:Y:S05]  /*0300*/  @!P0 BRA `(.L_x_5) ;  /* 0x0000000400588947 */ /* 0x000fea0003800000 */
[----:B------:R-:W0:Y:S01]  /*0310*/  LDCU.U8 UR4, c[0x0][0x380] ;  /* 0x00007000ff0477ac */ /* 0x000e220008000000 */
[----:B------:R-:W-:Y:S01]  /*0320*/  CS2R R14, SRZ ;  /* 0x00000000000e7805 */ /* 0x000fe2000001ff00 */
[----:B0-----:R-:W-:-:S04]  /*0330*/  UPRMT UR4, UR4, 0x8880, URZ ;  /* 0x0000888004047896 */ /* 0x001fc800080000ff */
[----:B------:R-:W-:-:S09]  /*0340*/  UISETP.NE.AND UP0, UPT, UR4, URZ, UPT ;  /* 0x000000ff0400728c */ /* 0x000fd2000bf05270 */
[----:B------:R-:W-:Y:S05]  /*0350*/  BRA.U UP0, `(.L_x_5) ;  /* 0x0000000500447547 */ /* 0x000fea000b800000 */
[----:B------:R-:W0:Y:S01]  /*0360*/  MUFU.RCP64H R7, 6000 ;  /* 0x40b7700000077908 */ /* 0x000e220000001800 */
[----:B------:R-:W-:Y:S01]  /*0370*/  IMAD.MOV.U32 R14, RZ, RZ, 0x0 ;  /* 0x00000000ff0e7424 */ /* 0x000fe200078e00ff */
[----:B------:R-:W1:Y:S01]  /*0380*/  LDCU UR4, c[0x0][0x384] ;  /* 0x00007080ff0477ac */ /* 0x000e620008000800 */
[----:B------:R-:W-:Y:S02]  /*0390*/  IMAD.MOV.U32 R15, RZ, RZ, 0x40b77000 ;  /* 0x40b77000ff0f7424 */ /* 0x000fe400078e00ff */
[----:B------:R-:W-:-:S06]  /*03a0*/  IMAD.MOV.U32 R6, RZ, RZ, 0x1 ;  /* 0x00000001ff067424 */ /* 0x000fcc00078e00ff */
[----:B0-----:R-:W-:-:S08]  /*03b0*/  DFMA R4, R6, -R14, 1 ;  /* 0x3ff000000604742b */ /* 0x001fd0000000080e */
[----:B------:R-:W-:Y:S02]  /*03c0*/  DFMA R12, R4, R4, R4 ;  /* 0x00000004040c722b */ /* 0x000fe40000000004 */
[----:B-1----:R-:W0:Y:S06]  /*03d0*/  I2F.F64 R4, UR4 ;  /* 0x0000000400047d12 */ /* 0x002e2c0008201c00 */
[----:B------:R-:W-:-:S08]  /*03e0*/  DFMA R12, R6, R12, R6 ;  /* 0x0000000c060c722b */ /* 0x000fd00000000006 */
[----:B------:R-:W-:Y:S02]  /*03f0*/  DFMA R6, R12, -R14, 1 ;  /* 0x3ff000000c06742b */ /* 0x000fe4000000080e */
[----:B0-----:R-:W-:-:S06]  /*0400*/  DMUL R22, R4, 60 ;  /* 0x404e000004167828 */ /* 0x001fcc0000000000 */
[----:B------:R-:W-:-:S04]  /*0410*/  DFMA R6, R12, R6, R12 ;  /* 0x000000060c06722b */ /* 0x000fc8000000000c */
[----:B------:R-:W-:-:S04]  /*0420*/  FSETP.GEU.AND P1, PT, |R23|, 6.5827683646048100446e-37, PT ;  /* 0x036000001700780b */ /* 0x000fc80003f2e200 */
[----:B------:R-:W-:-:S08]  /*0430*/  DMUL R4, R22, R6 ;  /* 0x0000000616047228 */ /* 0x000fd00000000000 */
[----:B------:R-:W-:-:S08]  /*0440*/  DFMA R12, R4, -6000, R22 ;  /* 0xc0b77000040c782b */ /* 0x000fd00000000016 */
[----:B------:R-:W-:-:S10]  /*0450*/  DFMA R4, R6, R12, R4 ;  /* 0x0000000c0604722b */ /* 0x000fd40000000004 */
[----:B------:R-:W-:-:S05]  /*0460*/  FFMA R0, RZ, 5.732421875, R5 ;  /* 0x40b77000ff007823 */ /* 0x000fca0000000005 */
[----:B------:R-:W-:-:S13]  /*0470*/  FSETP.GT.AND P0, PT, |R0|, 1.469367938527859385e-39, PT ;  /* 0x001000000000780b */ /* 0x000fda0003f04200 */
[----:B------:R-:W-:Y:S05]  /*0480*/  @P0 BRA P1, `(.L_x_6) ;  /* 0x0000000000180947 */ /* 0x000fea0000800000 */
[----:B------:R-:W-:Y:S01]  /*0490*/  IMAD.MOV.U32 R20, RZ, RZ, RZ ;  /* 0x000000ffff147224 */ /* 0x000fe200078e00ff */
[----:B------:R-:W-:Y:S01]  /*04a0*/  MOV R0, 0x4d0 ;  /* 0x000004d000007802 */ /* 0x000fe20000000f00 */
[----:B------:R-:W-:-:S07]  /*04b0*/  IMAD.MOV.U32 R21, RZ, RZ, 0x40b77000 ;  /* 0x40b77000ff157424 */ /* 0x000fce00078e00ff */
[----:B------:R-:W-:Y:S05]  /*04c0*/  CALL.REL.NOINC `($__internal_0_$__cuda_sm20_div_rn_f64_full) ;  /* 0x0000000800fc7944 */ /* 0x000fea0003c00000 */
[----:B------:R-:W-:Y:S02]  /*04d0*/  IMAD.MOV.U32 R4, RZ, RZ, R26 ;  /* 0x000000ffff047224 */ /* 0x000fe400078e001a */
[----:B------:R-:W-:-:S07]  /*04e0*/  IMAD.MOV.U32 R5, RZ, RZ, R27 ;  /* 0x000000ffff057224 */ /* 0x000fce00078e001b */
.L_x_6:
[----:B------:R-:W-:Y:S01]  /*04f0*/  DSETP.NEU.AND P0, PT, |R4|, +INF , PT ;  /* 0x7ff000000400742a */ /* 0x000fe20003f0d200 */
[----:B------:R-:W-:-:S13]  /*0500*/  BSSY.RECONVERGENT B1, `(.L_x_7) ;  /* 0x0000017000017945 */ /* 0x000fda0003800200 */
[----:B------:R-:W-:Y:S01]  /*0510*/  @!P0 DMUL R20, RZ, R4 ;  /* 0x00000004ff148228 */ /* 0x000fe20000000000 */
[----:B------:R-:W-:Y:S01]  /*0520*/  @!P0 IMAD.MOV.U32 R0, RZ, RZ, RZ ;  /* 0x000000ffff008224 */ /* 0x000fe200078e00ff */
[----:B------:R-:W-:Y:S09]  /*0530*/  @!P0 BRA `(.L_x_8) ;  /* 0x00000000004c8947 */ /* 0x000ff20003800000 */
[----:B------:R-:W-:Y:S01]  /*0540*/  UMOV UR4, 0x6dc9c883 ;  /* 0x6dc9c88300047882 */ /* 0x000fe20000000000 */
[----:B------:R-:W-:Y:S01]  /*0550*/  UMOV UR5, 0x3fe45f30 ;  /* 0x3fe45f3000057882 */ /* 0x000fe20000000000 */
[C---:B------:R-:W-:Y:S02]  /*0560*/  DSETP.GE.AND P0, PT, |R4|.reuse, 2.14748364800000000000e+09, PT ;  /* 0x41e000000400742a */ /* 0x040fe40003f06200 */
[----:B------:R-:W-:Y:S01]  /*0570*/  DMUL R6, R4, UR4 ;  /* 0x0000000404067c28 */ /* 0x000fe20008000000 */
[----:B------:R-:W-:Y:S01]  /*0580*/  UMOV UR4, 0x54442d18 ;  /* 0x54442d1800047882 */ /* 0x000fe20000000000 */
[----:B------:R-:W-:-:S04]  /*0590*/  UMOV UR5, 0x3ff921fb ;  /* 0x3ff921fb00057882 */ /* 0x000fc80000000000 */
[----:B------:R-:W0:Y:S08]  /*05a0*/  F2I.F64 R0, R6 ;  /* 0x0000000600007311 */ /* 0x000e300000301100 */
[----:B0-----:R-:W0:Y:S02]  /*05b0*/  I2F.F64 R20, R0 ;  /* 0x0000000000147312 */ /* 0x001e240000201c00 */
[----:B0-----:R-:W-:Y:S01]  /*05c0*/  DFMA R12, R20, -UR4, R4 ;  /* 0x80000004140c7c2b */ /* 0x001fe20008000004 */
[----:B------:R-:W-:Y:S01]  /*05d0*/  UMOV UR4, 0x33145c00 ;  /* 0x33145c0000047882 */ /* 0x000fe20000000000 */
[----:B------:R-:W-:-:S06]  /*05e0*/  UMOV UR5, 0x3c91a626 ;  /* 0x3c91a62600057882 */ /* 0x000fcc0000000000 */
[----:B------:R-:W-:Y:S01]  /*05f0*/  DFMA R12, R20, -UR4, R12 ;  /* 0x80000004140c7c2b */ /* 0x000fe2000800000c */
[----:B------:R-:W-:Y:S01]  /*0600*/  UMOV UR4, 0x252049c0 ;  /* 0x252049c000047882 */ /* 0x000fe20000000000 */
[----:B------:R-:W-:-:S06]  /*0610*/  UMOV UR5, 0x397b839a ;  /* 0x397b839a00057882 */ /* 0x000fcc0000000000 */
[----:B------:R-:W-:Y:S01]  /*0620*/  DFMA R20, R20, -UR4, R12 ;  /* 0x8000000414147c2b */ /* 0x000fe2000800000c */
[----:B------:R-:W-:Y:S10]  /*0630*/  @!P0 BRA `(.L_x_8) ;  /* 0x00000000000c8947 */ /* 0x000ff40003800000 */
[----:B------:R-:W-:Y:S01]  /*0640*/  IMAD.MOV.U32 R14, RZ, RZ, R5 ;  /* 0x000000ffff0e7224 */ /* 0x000fe200078e0005 */
[----:B------:R-:W-:-:S07]  /*0650*/  MOV R16, 0x670 ;  /* 0x0000067000107802 */ /* 0x000fce0000000f00 */
[----:B------:R-:W-:Y:S05]  /*0660*/  CALL.REL.NOINC `($_Z25compute_accelerations_gpubiiPKdS0_S0_S0_S0_S0_PdS1_S1_S0_PKb$__internal_trig_reduction_slowpathd) ;  /* 0x0000001800a47944 */ /* 0x000fea0003c00000 */
.L_x_8:
[----:B------:R-:W-:Y:S05]  /*0670*/  BSYNC.RECONVERGENT B1 ;  /* 0x0000000000017941 */ /* 0x000fea0003800200 */
.L_x_7:
[----:B------:R-:W0:Y:S01]  /*0680*/  LDCU.64 UR4, c[0x4][0x8] ;  /* 0x01000100ff0477ac */ /* 0x000e220008000a00 */
[----:B------:R-:W-:-:S05]  /*0690*/  IMAD.SHL.U32 R3, R0, 0x40, RZ ;  /* 0x0000004000037824 */ /* 0x000fca00078e00ff */
[----:B------:R-:W-:-:S04]  /*06a0*/  LOP3.LUT R3, R3, 0x40, RZ, 0xc0, !PT ;  /* 0x0000004003037812 */ /* 0x000fc800078ec0ff */
[----:B0-----:R-:W-:-:S05]  /*06b0*/  IADD3 R24, P0, PT, R3, UR4, RZ ;  /* 0x0000000403187c10 */ /* 0x001fca000ff1e0ff */
[----:B------:R-:W-:-:S05]  /*06c0*/  IMAD.X R25, RZ, RZ, UR5, P0 ;  /* 0x00000005ff197e24 */ /* 0x000fca00080e06ff */
[----:B------:R-:W2:Y:S04]  /*06d0*/  LDG.E.128.CONSTANT R16, desc[UR6][R24.64] ;  /* 0x0000000618107981 */ /* 0x000ea8000c1e9d00 */
[----:B------:R-:W3:Y:S04]  /*06e0*/  LDG.E.128.CONSTANT R12, desc[UR6][R24.64+0x10] ;  /* 0x00001006180c7981 */ /* 0x000ee8000c1e9d00 */
[----:B------:R-:W4:Y:S01]  /*06f0*/  LDG.E.128.CONSTANT R4, desc[UR6][R24.64+0x20] ;  /* 0x0000200618047981 */ /* 0x000f22000c1e9d00 */
[----:B------:R-:W-:Y:S01]  /*0700*/  LOP3.LUT R3, R0, 0x1, RZ, 0xc0, !PT ;  /* 0x0000000100037812 */ /* 0x000fe200078ec0ff */
[----:B------:R-:W-:Y:S01]  /*0710*/  IMAD.MOV.U32 R26, RZ, RZ, 0x20fd8164 ;  /* 0x20fd8164ff1a7424 */ /* 0x000fe200078e00ff */
[----:B------:R-:W-:-:S02]  /*0720*/  DMUL R22, R20, R20 ;  /* 0x0000001414167228 */ /* 0x000fc40000000000 */
[----:B------:R-:W-:Y:S01]  /*0730*/  ISETP.NE.U32.AND P0, PT, R3, 0x1, PT ;  /* 0x000000010300780c */ /* 0x000fe20003f05070 */
[----:B------:R-:W-:-:S03]  /*0740*/  IMAD.MOV.U32 R3, RZ, RZ, 0x3da8ff83 ;  /* 0x3da8ff83ff037424 */ /* 0x000fc600078e00ff */
[----:B------:R-:W-:Y:S02]  /*0750*/  FSEL R26, R26, -8.06006814911005101289e+34, !P0 ;  /* 0xf9785eba1a1a7808 */ /* 0x000fe40004000000 */
[----:B------:R-:W-:-:S06]  /*0760*/  FSEL R27, -R3, 0.11223486810922622681, !P0 ;  /* 0x3de5db65031b7808 */ /* 0x000fcc0004000100 */
[----:B--2---:R-:W-:-:S08]  /*0770*/  DFMA R16, R22, R26, R16 ;  /* 0x0000001a1610722b */ /* 0x004fd00000000010 */
[----:B------:R-:W-:-:S08]  /*0780*/  DFMA R16, R22, R16, R18 ;  /* 0x000000101610722b */ /* 0x000fd00000000012 */
[----:B---3--:R-:W-:-:S08]  /*0790*/  DFMA R12, R22, R16, R12 ;  /* 0x00000010160c722b */ /* 0x008fd0000000000c */
[----:B------:R-:W-:Y:S02]  /*07a0*/  DFMA R12, R22, R12, R14 ;  /* 0x0000000c160c722b */ /* 0x000fe4000000000e */
[----:B------:R-:W-:-:S06]  /*07b0*/  DMUL R14, R8, 0.5 ;  /* 0x3fe00000080e7828 */ /* 0x000fcc0000000000 */
[----:B----4-:R-:W-:-:S08]  /*07c0*/  DFMA R4, R22, R12, R4 ;  /* 0x0000000c1604722b */ /* 0x010fd00000000004 */
[----:B------:R-:W-:-:S08]  /*07d0*/  DFMA R4, R22, R4, R6 ;  /* 0x000000041604722b */ /* 0x000fd00000000006 */
[----:B------:R-:W-:Y:S02]  /*07e0*/  DFMA R20, R4, R20, R20 ;  /* 0x000000140414722b */ /* 0x000fe40000000014 */
[----:B------:R-:W-:-:S10]  /*07f0*/  DFMA R4, R22, R4, 1 ;  /* 0x3ff000001604742b */ /* 0x000fd40000000004 */
[----:B------:R-:W-:Y:S02]  /*0800*/  FSEL R6, R4, R20, !P0 ;  /* 0x0000001404067208 */ /* 0x000fe40004000000 */
[----:B------:R-:W-:Y:S02]  /*0810*/  FSEL R7, R5, R21, !P0 ;  /* 0x0000001505077208 */ /* 0x000fe40004000000 */
[----:B------:R-:W-:-:S04]  /*0820*/  LOP3.LUT P0, RZ, R0, 0x2, RZ, 0xc0, !PT ;  /* 0x0000000200ff7812 */ /* 0x000fc8000780c0ff */
[----:B------:R-:W-:-:S10]  /*0830*/  DADD R4, RZ, -R6 ;  /* 0x00000000ff047229 */ /* 0x000fd40000000806 */
[----:B------:R-:W-:Y:S02]  /*0840*/  FSEL R4, R6, R4, !P0 ;  /* 0x0000000406047208 */ /* 0x000fe40004000000 */
[----:B------:R-:W-:-:S06]  /*0850*/  FSEL R5, R7, R5, !P0 ;  /* 0x0000000507057208 */ /* 0x000fcc0004000000 */
[----:B------:R-:W-:-:S11]  /*0860*/  DFMA R14, R14, |R4|, R8 ;  /* 0x400000040e0e722b */ /* 0x000fd60000000008 */
.L_x_5:
[----:B------:R-:W-:Y:S05]  /*0870*/  BSYNC.RECONVERGENT B0 ;  /* 0x0000000000007941 */ /* 0x000fea0003800200 */
.L_x_4:
[----:B------:R-:W0:Y:S08]  /*0880*/  LDC.64 R18, c[0x0][0x398] ;  /* 0x0000e600ff127b82 */ /* 0x000e300000000a00 */
[----:B------:R-:W1:Y:S08]  /*0890*/  LDC.64 R12, c[0x0][0x390] ;  /* 0x0000e400ff0c7b82 */ /* 0x000e700000000a00 */
[----:B------:R-:W2:Y:S01]  /*08a0*/  LDC.64 R22, c[0x0][0x3a0] ;  /* 0x0000e800ff167b82 */ /* 0x000ea20000000a00 */
[----:B0-----:R-:W-:-:S04]  /*08b0*/  IMAD.WIDE R16, R11, 0x8, R18 ;  /* 0x000000080b107825 */ /* 0x001fc800078e0212 */
[C---:B------:R-:W-:Y:S01]  /*08c0*/  IMAD.WIDE R18, R2.reuse, 0x8, R18 ;  /* 0x0000000802127825 */ /* 0x040fe200078e0212 */
[----:B------:R-:W3:Y:S03]  /*08d0*/  LDG.E.64 R8, desc[UR6][R16.64] ;  /* 0x0000000610087981 */ /* 0x000ee6000c1e1b00 */
[C-C-:B-1----:R-:W-:Y:S02]  /*08e0*/  IMAD.WIDE R6, R11.reuse, 0x8, R12.reuse ;  /* 0x000000080b067825 */ /* 0x142fe400078e020c */
[----:B------:R-:W3:Y:S02]  /*08f0*/  LDG.E.64 R18, desc[UR6][R18.64] ;  /* 0x0000000612127981 */ /* 0x000ee4000c1e1b00 */
[----:B------:R-:W-:Y:S02]  /*0900*/  IMAD.WIDE R12, R2, 0x8, R12 ;  /* 0x00000008020c7825 */ /* 0x000fe400078e020c */
[----:B------:R-:W4:Y:S02]  /*0910*/  LDG.E.64 R4, desc[UR6][R6.64] ;  /* 0x0000000606047981 */ /* 0x000f24000c1e1b00 */
[----:B--2---:R-:W-:-:S02]  /*0920*/  IMAD.WIDE R20, R11, 0x8, R22 ;  /* 0x000000080b147825 */ /* 0x004fc400078e0216 */
[----:B------:R-:W4:Y:S02]  /*0930*/  LDG.E.64 R12, desc[UR6][R12.64] ;  /* 0x000000060c0c7981 */ /* 0x000f24000c1e1b00 */
[----:B------:R-:W-:Y:S02]  /*0940*/  IMAD.WIDE R22, R2, 0x8, R22 ;  /* 0x0000000802167825 */ /* 0x000fe400078e0216 */
[----:B------:R-:W2:Y:S04]  /*0950*/  LDG.E.64 R10, desc[UR6][R20.64] ;  /* 0x00000006140a7981 */ /* 0x000ea8000c1e1b00 */
[----:B------:R-:W2:Y:S01]  /*0960*/  LDG.E.64 R22, desc[UR6][R22.64] ;  /* 0x0000000616167981 */ /* 0x000ea2000c1e1b00 */
[----:B------:R-:W-:Y:S01]  /*0970*/  UMOV UR4, 0xa0b5ed8d ;  /* 0xa0b5ed8d00047882 */ /* 0x000fe20000000000 */
[----:B------:R-:W-:Y:S01]  /*0980*/  UMOV UR5, 0x3eb0c6f7 ;  /* 0x3eb0c6f700057882 */ /* 0x000fe20000000000 */
[----:B------:R-:W-:Y:S01]  /*0990*/  BSSY.RECONVERGENT B0, `(.L_x_9) ;  /* 0x0000011000007945 */ /* 0x000fe20003800200 */
[----:B---3--:R-:W-:-:S02]  /*09a0*/  DADD R8, R8, -R18 ;  /* 0x0000000008087229 */ /* 0x008fc40000000812 */
[----:B----4-:R-:W-:-:S06]  /*09b0*/  DADD R4, R4, -R12 ;  /* 0x0000000004047229 */ /* 0x010fcc000000080c */
[----:B------:R-:W-:Y:S02]  /*09c0*/  DMUL R16, R8, R8 ;  /* 0x0000000808107228 */ /* 0x000fe40000000000 */
[----:B--2---:R-:W-:-:S06]  /*09d0*/  DADD R10, R10, -R22 ;  /* 0x000000000a0a7229 */ /* 0x004fcc0000000816 */
[----:B------:R-:W-:-:S08]  /*09e0*/  DFMA R16, R4, R4, R16 ;  /* 0x000000040410722b */ /* 0x000fd00000000010 */
[----:B------:R-:W-:-:S08]  /*09f0*/  DFMA R6, R10, R10, R16 ;  /* 0x0000000a0a06722b */ /* 0x000fd00000000010 */
[----:B------:R-:W-:-:S08]  /*0a00*/  DADD R6, R6, UR4 ;  /* 0x0000000406067e29 */ /* 0x000fd00008000000 */
[----:B------:R-:W-:-:S14]  /*0a10*/  DSETP.NEU.AND P0, PT, R6, RZ, PT ;  /* 0x000000ff0600722a */ /* 0x000fdc0003f0d000 */
[----:B------:R-:W-:Y:S01]  /*0a20*/  @!P0 CS2R R12, SRZ ;  /* 0x00000000000c8805 */ /* 0x000fe2000001ff00 */
[----:B------:R-:W-:Y:S06]  /*0a30*/  @!P0 BRA `(.L_x_10) ;  /* 0x0000000000188947 */ /* 0x000fec0003800000 */
[----:B------:R-:W-:Y:S01]  /*0a40*/  DADD R12, -RZ, |R6| ;  /* 0x00000000ff0c7229 */ /* 0x000fe20000000506 */
[----:B------:R-:W-:-:S10]  /*0a50*/  MOV R0, 0xa70 ;  /* 0x00000a7000007802 */ /* 0x000fd40000000f00 */
[----:B------:R-:W-:Y:S05]  /*0a60*/  CALL.REL.NOINC `($_Z25compute_accelerations_gpubiiPKdS0_S0_S0_S0_S0_PdS1_S1_S0_PKb$__internal_accurate_pow) ;  /* 0x0000000c00007944 */ /* 0x000fea0003c00000 */
[----:B------:R-:W-:-:S04]  /*0a70*/  ISETP.GE.AND P0, PT, R7, RZ, PT ;  /* 0x000000ff0700720c */ /* 0x000fc80003f06270 */
[----:B------:R-:W-:Y:S02]  /*0a80*/  FSEL R12, R3, RZ, P0 ;  /* 0x000000ff030c7208 */ /* 0x000fe40000000000 */
[----:B------:R-:W-:-:S07]  /*0a90*/  FSEL R13, R16, -QNAN , P0 ;  /* 0xfff80000100d7808 */ /* 0x000fce0000000000 */
.L_x_10:
[----:B------:R-:W-:Y:S05]  /*0aa0*/  BSYNC.RECONVERGENT B0 ;  /* 0x0000000000007941 */ /* 0x000fea0003800200 */
.L_x_9:
[C---:B------:R-:W-:Y:S01]  /*0ab0*/  DADD R16, R6.reuse, 1.5 ;  /* 0x3ff8000006107429 */ /* 0x040fe20000000000 */
[----:B------:R-:W-:Y:S01]  /*0ac0*/  BSSY.RECONVERGENT B0, `(.L_x_11) ;  /* 0x000000b000007945 */ /* 0x000fe20003800200 */
[----:B------:R-:W-:-:S08]  /*0ad0*/  DSETP.NEU.AND P1, PT, R6, 1, PT ;  /* 0x3ff000000600742a */ /* 0x000fd00003f2d000 */
[----:B------:R-:W-:-:S04]  /*0ae0*/  LOP3.LUT R16, R17, 0x7ff00000, RZ, 0xc0, !PT ;  /* 0x7ff0000011107812 */ /* 0x000fc800078ec0ff */
[----:B------:R-:W-:-:S13]  /*0af0*/  ISETP.NE.AND P0, PT, R16, 0x7ff00000, PT ;  /* 0x7ff000001000780c */ /* 0x000fda0003f05270 */
[----:B------:R-:W-:Y:S05]  /*0b00*/  @P0 BRA `(.L_x_12) ;  /* 0x0000000000180947 */ /* 0x000fea0003800000 */
[----:B------:R-:W-:-:S14]  /*0b10*/  DSETP.NAN.AND P0, PT, R6, R6, PT ;  /* 0x000000060600722a */ /* 0x000fdc0003f08000 */
[----:B------:R-:W-:Y:S01]  /*0b20*/  @P0 DADD R12, R6, 1.5 ;  /* 0x3ff80000060c0429 */ /* 0x000fe20000000000 */
[----:B------:R-:W-:Y:S10]  /*0b30*/  @P0 BRA `(.L_x_12) ;  /* 0x00000000000c0947 */ /* 0x000ff40003800000 */
[----:B------:R-:W-:-:S14]  /*0b40*/  DSETP.NEU.AND P0, PT, R6, +INF , PT ;  /* 0x7ff000000600742a */ /* 0x000fdc0003f0d000 */
[----:B------:R-:W-:Y:S02]  /*0b50*/  @!P0 IMAD.MOV.U32 R12, RZ, RZ, 0x0 ;  /* 0x00000000ff0c8424 */ /* 0x000fe400078e00ff */
[----:B------:R-:W-:-:S07]  /*0b60*/  @!P0 IMAD.MOV.U32 R13, RZ, RZ, 0x7ff00000 ;  /* 0x7ff00000ff0d8424 */ /* 0x000fce00078e00ff */
.L_x_12:
[----:B------:R-:W-:Y:S05]  /*0b70*/  BSYNC.RECONVERGENT B0 ;  /* 0x0000000000007941 */ /* 0x000fea0003800200 */
.L_x_11:
[----:B------:R-:W-:Y:S01]  /*0b80*/  FSEL R13, R13, 1.875, P1 ;  /* 0x3ff000000d0d7808 */ /* 0x000fe20000800000 */
[----:B------:R-:W-:Y:S01]  /*0b90*/  IMAD.MOV.U32 R6, RZ, RZ, 0x1 ;  /* 0x00000001ff067424 */ /* 0x000fe200078e00ff */
[----:B------:R-:W-:Y:S01]  /*0ba0*/  FSEL R12, R12, RZ, P1 ;  /* 0x000000ff0c0c7208 */ /* 0x000fe20000800000 */
[----:B------:R-:W-:Y:S01]  /*0bb0*/  UMOV UR4, 0xf4deae16 ;  /* 0xf4deae1600047882 */ /* 0x000fe20000000000 */
[----:B------:R-:W0:Y:S01]  /*0bc0*/  MUFU.RCP64H R7, R13 ;  /* 0x0000000d00077308 */ /* 0x000e220000001800 */
[----:B------:R-:W-:Y:S01]  /*0bd0*/  UMOV UR5, 0x3dd25868 ;  /* 0x3dd2586800057882 */ /* 0x000fe20000000000 */
[----:B------:R-:W1:Y:S01]  /*0be0*/  LDC.64 R18, c[0x0][0x3c0] ;  /* 0x0000f000ff127b82 */ /* 0x000e620000000a00 */
[----:B------:R-:W-:Y:S01]  /*0bf0*/  DMUL R14, R14, UR4 ;  /* 0x000000040e0e7c28 */ /* 0x000fe20008000000 */
[----:B------:R-:W-:Y:S07]  /*0c00*/  BSSY.RECONVERGENT B0, `(.L_x_13) ;  /* 0x0000015000007945 */ /* 0x000fee0003800200 */
[----:B------:R-:W-:-:S02]  /*0c10*/  DMUL R22, R4, R14 ;  /* 0x0000000e04167228 */ /* 0x000fc40000000000 */
[----:B0-----:R-:W-:-:S08]  /*0c20*/  DFMA R16, -R12, R6, 1 ;  /* 0x3ff000000c10742b */ /* 0x001fd00000000106 */
[----:B------:R-:W-:Y:S01]  /*0c30*/  FSETP.GEU.AND P1, PT, |R23|, 6.5827683646048100446e-37, PT ;  /* 0x036000001700780b */ /* 0x000fe20003f2e200 */
[----:B------:R-:W-:-:S08]  /*0c40*/  DFMA R16, R16, R16, R16 ;  /* 0x000000101010722b */ /* 0x000fd00000000010 */
[----:B------:R-:W-:-:S08]  /*0c50*/  DFMA R16, R6, R16, R6 ;  /* 0x000000100610722b */ /* 0x000fd00000000006 */
[----:B------:R-:W-:-:S08]  /*0c60*/  DFMA R6, -R12, R16, 1 ;  /* 0x3ff000000c06742b */ /* 0x000fd00000000110 */
[----:B------:R-:W-:-:S08]  /*0c70*/  DFMA R6, R16, R6, R16 ;  /* 0x000000061006722b */ /* 0x000fd00000000010 */
[----:B------:R-:W-:-:S08]  /*0c80*/  DMUL R4, R22, R6 ;  /* 0x0000000616047228 */ /* 0x000fd00000000000 */
[----:B------:R-:W-:-:S08]  /*0c90*/  DFMA R16, -R12, R4, R22 ;  /* 0x000000040c10722b */ /* 0x000fd00000000116 */
[----:B------:R-:W-:Y:S01]  /*0ca0*/  DFMA R4, R6, R16, R4 ;  /* 0x000000100604722b */ /* 0x000fe20000000004 */
[----:B-1----:R-:W-:-:S09]  /*0cb0*/  IMAD.WIDE R16, R2, 0x8, R18 ;  /* 0x0000000802107825 */ /* 0x002fd200078e0212 */
[----:B------:R-:W-:-:S05]  /*0cc0*/  FFMA R0, RZ, R13, R5 ;  /* 0x0000000dff007223 */ /* 0x000fca0000000005 */
[----:B------:R-:W-:-:S13]  /*0cd0*/  FSETP.GT.AND P0, PT, |R0|, 1.469367938527859385e-39, PT ;  /* 0x001000000000780b */ /* 0x000fda0003f04200 */
[----:B------:R-:W-:Y:S05]  /*0ce0*/  @P0 BRA P1, `(.L_x_14) ;  /* 0x0000000000180947 */ /* 0x000fea0000800000 */
[----:B------:R-:W-:Y:S01]  /*0cf0*/  IMAD.MOV.U32 R20, RZ, RZ, R12 ;  /* 0x000000ffff147224 */ /* 0x000fe200078e000c */
[----:B------:R-:W-:Y:S01]  /*0d00*/  MOV R0, 0xd30 ;  /* 0x00000d3000007802 */ /* 0x000fe20000000f00 */
[----:B------:R-:W-:-:S07]  /*0d10*/  IMAD.MOV.U32 R21, RZ, RZ, R13 ;  /* 0x000000ffff157224 */ /* 0x000fce00078e000d */
[----:B------:R-:W-:Y:S05]  /*0d20*/  CALL.REL.NOINC `($__internal_0_$__cuda_sm20_div_rn_f64_full) ;  /* 0x0000000000e47944 */ /* 0x000fea0003c00000 */
[----:B------:R-:W-:Y:S02]  /*0d30*/  IMAD.MOV.U32 R4, RZ, RZ, R26 ;  /* 0x000000ffff047224 */ /* 0x000fe400078e001a */
[----:B------:R-:W-:-:S07]  /*0d40*/  IMAD.MOV.U32 R5, RZ, RZ, R27 ;  /* 0x000000ffff057224 */ /* 0x000fce00078e001b */
.L_x_14:
[----:B------:R-:W-:Y:S05]  /*0d50*/  BSYNC.RECONVERGENT B0 ;  /* 0x0000000000007941 */ /* 0x000fea0003800200 */
.L_x_13:
[----:B------:R-:W0:Y:S01]  /*0d60*/  MUFU.RCP64H R7, R13 ;  /* 0x0000000d00077308 */ /* 0x000e220000001800 */
[----:B------:R-:W-:Y:S01]  /*0d70*/  IMAD.MOV.U32 R6, RZ, RZ, 0x1 ;  /* 0x00000001ff067424 */ /* 0x000fe200078e00ff */
[----:B------:R1:W-:Y:S01]  /*0d80*/  REDG.E.ADD.F64.RN.STRONG.GPU desc[UR6][R16.64], R4 ;  /* 0x00000004100079a6 */ /* 0x0003e2000c12ff06 */
[----:B------:R-:W-:Y:S01]  /*0d90*/  DMUL R22, R8, R14 ;  /* 0x0000000e08167228 */ /* 0x000fe20000000000 */
[----:B------:R-:W-:Y:S09]  /*0da0*/  BSSY.RECONVERGENT B0, `(.L_x_15) ;  /* 0x0000015000007945 */ /* 0x000ff20003800200 */
[----:B------:R-:W-:Y:S01]  /*0db0*/  FSETP.GEU.AND P1, PT, |R23|, 6.5827683646048100446e-37, PT ;  /* 0x036000001700780b */ /* 0x000fe20003f2e200 */
[----:B-1----:R-:W1:Y:S01]  /*0dc0*/  LDC.64 R16, c[0x0][0x3c8] ;  /* 0x0000f200ff107b82 */ /* 0x002e620000000a00 */
[----:B0-----:R-:W-:-:S08]  /*0dd0*/  DFMA R18, -R12, R6, 1 ;  /* 0x3ff000000c12742b */ /* 0x001fd00000000106 */
        /* <DEDUP_REMOVED lines=17> */
.L_x_16:
[----:B------:R-:W-:Y:S05]  /*0ef0*/  BSYNC.RECONVERGENT B0 ;  /* 0x0000000000007941 */ /* 0x000fea0003800200 */
.L_x_15:
        /* <DEDUP_REMOVED lines=9> */
[----:B------:R-:W-:Y:S01]  /*0f90*/  DFMA R16, R6, R16, R6 ;  /* 0x000000100610722b */ /* 0x000fe20000000006 */
[----:B-1----:R-:W-:-:S07]  /*0fa0*/  IMAD.WIDE R8, R2, 0x8, R8 ;  /* 0x0000000802087825 */ /* 0x002fce00078e0208 */
[----:B------:R-:W-:-:S08]  /*0fb0*/  DFMA R6, -R12, R16, 1 ;  /* 0x3ff000000c06742b */ /* 0x000fd00000000110 */
[----:B------:R-:W-:-:S08]  /*0fc0*/  DFMA R16, R16, R6, R16 ;  /* 0x000000061010722b */ /* 0x000fd00000000010 */
[----:B------:R-:W-:-:S08]  /*0fd0*/  DMUL R6, R16, R22 ;  /* 0x0000001610067228 */ /* 0x000fd00000000000 */
[----:B------:R-:W-:-:S08]  /*0fe0*/  DFMA R10, -R12, R6, R22 ;  /* 0x000000060c0a722b */ /* 0x000fd00000000116 */
[----:B------:R-:W-:-:S10]  /*0ff0*/  DFMA R4, R16, R10, R6 ;  /* 0x0000000a1004722b */ /* 0x000fd40000000006 */
        /* <DEDUP_REMOVED lines=9> */
.L_x_18:
[----:B------:R-:W-:Y:S05]  /*1090*/  BSYNC.RECONVERGENT B0 ;  /* 0x0000000000007941 */ /* 0x000fea0003800200 */
.L_x_17:
[----:B------:R-:W-:Y:S01]  /*10a0*/  REDG.E.ADD.F64.RN.STRONG.GPU desc[UR6][R8.64], R4 ;  /* 0x00000004080079a6 */ /* 0x000fe2000c12ff06 */
[----:B------:R-:W-:Y:S05]  /*10b0*/  EXIT ;  /* 0x000000000000794d */ /* 0x000fea0003800000 */
        .weak           $__internal_0_$__cuda_sm20_div_rn_f64_full
        .type           $__internal_0_$__cuda_sm20_div_rn_f64_full,@function
        .size           $__internal_0_$__cuda_sm20_div_rn_f64_full,($_Z25compute_accelerations_gpubiiPKdS0_S0_S0_S0_S0_PdS1_S1_S0_PKb$__internal_accurate_pow - $__internal_0_$__cuda_sm20_div_rn_f64_full)
$__internal_0_$__cuda_sm20_div_rn_f64_full:
[C---:B------:R-:W-:Y:S01]  /*10c0*/  FSETP.GEU.AND P0, PT, |R21|.reuse, 1.469367938527859385e-39, PT ;  /* 0x001000001500780b */ /* 0x040fe20003f0e200 */
[----:B------:R-:W-:Y:S01]  /*10d0*/  IMAD.MOV.U32 R24, RZ, RZ, 0x1 ;  /* 0x00000001ff187424 */ /* 0x000fe200078e00ff */
[----:B------:R-:W-:Y:S01]  /*10e0*/  LOP3.LUT R18, R21, 0x800fffff, RZ, 0xc0, !PT ;  /* 0x800fffff15127812 */ /* 0x000fe200078ec0ff */
[----:B------:R-:W-:Y:S01]  /*10f0*/  BSSY.RECONVERGENT B1, `(.L_x_19) ;  /* 0x0000054000017945 */ /* 0x000fe20003800200 */
[C---:B------:R-:W-:Y:S02]  /*1100*/  FSETP.GEU.AND P2, PT, |R23|.reuse, 1.469367938527859385e-39, PT ;  /* 0x001000001700780b */ /* 0x040fe40003f4e200 */
[----:B------:R-:W-:Y:S01]  /*1110*/  LOP3.LUT R19, R18, 0x3ff00000, RZ, 0xfc, !PT ;  /* 0x3ff0000012137812 */ /* 0x000fe200078efcff */
[----:B------:R-:W-:Y:S01]  /*1120*/  IMAD.MOV.U32 R18, RZ, RZ, R20 ;  /* 0x000000ffff127224 */ /* 0x000fe200078e0014 */
[----:B------:R-:W-:Y:S02]  /*1130*/  LOP3.LUT R3, R23, 0x7ff00000, RZ, 0xc0, !PT ;  /* 0x7ff0000017037812 */ /* 0x000fe400078ec0ff */
[----:B------:R-:W-:-:S03]  /*1140*/  LOP3.LUT R6, R21, 0x7ff00000, RZ, 0xc0, !PT ;  /* 0x7ff0000015067812 */ /* 0x000fc600078ec0ff */
[----:B------:R-:W-:Y:S01]  /*1150*/  @!P0 DMUL R18, R20, 8.98846567431157953865e+307 ;  /* 0x7fe0000014128828 */ /* 0x000fe20000000000 */
[----:B------:R-:W-:-:S03]  /*1160*/  ISETP.GE.U32.AND P1, PT, R3, R6, PT ;  /* 0x000000060300720c */ /* 0x000fc60003f26070 */
[----:B------:R-:W-:Y:S01]  /*1170*/  @!P2 LOP3.LUT R4, R21, 0x7ff00000, RZ, 0xc0, !PT ;  /* 0x7ff000001504a812 */ /* 0x000fe200078ec0ff */
[----:B------:R-:W-:Y:S01]  /*1180*/  @!P2 IMAD.MOV.U32 R30, RZ, RZ, RZ ;  /* 0x000000ffff1ea224 */ /* 0x000fe200078e00ff */
[----:B------:R-:W0:Y:S02]  /*1190*/  MUFU.RCP64H R25, R19 ;  /* 0x0000001300197308 */ /* 0x000e240000001800 */
[----:B------:R-:W-:Y:S01]  /*11a0*/  @!P2 ISETP.GE.U32.AND P3, PT, R3, R4, PT ;  /* 0x000000040300a20c */ /* 0x000fe20003f66070 */
[----:B------:R-:W-:Y:S01]  /*11b0*/  IMAD.MOV.U32 R4, RZ, RZ, 0x1ca00000 ;  /* 0x1ca00000ff047424 */ /* 0x000fe200078e00ff */
[----:B------:R-:W-:-:S04]  /*11c0*/  @!P0 LOP3.LUT R6, R19, 0x7ff00000, RZ, 0xc0, !PT ;  /* 0x7ff0000013068812 */ /* 0x000fc800078ec0ff */
[----:B------:R-:W-:-:S04]  /*11d0*/  @!P2 SEL R5, R4, 0x63400000, !P3 ;  /* 0x634000000405a807 */ /* 0x000fc80005800000 */
[----:B------:R-:W-:-:S04]  /*11e0*/  @!P2 LOP3.LUT R5, R5, 0x80000000, R23, 0xf8, !PT ;  /* 0x800000000505a812 */ /* 0x000fc800078ef817 */
[----:B------:R-:W-:Y:S01]  /*11f0*/  @!P2 LOP3.LUT R31, R5, 0x100000, RZ, 0xfc, !PT ;  /* 0x00100000051fa812 */ /* 0x000fe200078efcff */
[----:B0-----:R-:W-:Y:S01]  /*1200*/  DFMA R26, R24, -R18, 1 ;  /* 0x3ff00000181a742b */ /* 0x001fe20000000812 */
[----:B------:R-:W-:-:S07]  /*1210*/  IMAD.MOV.U32 R5, RZ, RZ, R3 ;  /* 0x000000ffff057224 */ /* 0x000fce00078e0003 */
[----:B------:R-:W-:-:S08]  /*1220*/  DFMA R26, R26, R26, R26 ;  /* 0x0000001a1a1a722b */ /* 0x000fd0000000001a */
[----:B------:R-:W-:Y:S01]  /*1230*/  DFMA R26, R24, R26, R24 ;  /* 0x0000001a181a722b */ /* 0x000fe20000000018 */
[----:B------:R-:W-:Y:S01]  /*1240*/  SEL R25, R4, 0x63400000, !P1 ;  /* 0x6340000004197807 */ /* 0x000fe20004800000 */
[----:B------:R-:W-:-:S03]  /*1250*/  IMAD.MOV.U32 R24, RZ, RZ, R22 ;  /* 0x000000ffff187224 */ /* 0x000fc600078e0016 */
[----:B------:R-:W-:-:S03]  /*1260*/  LOP3.LUT R25, R25, 0x800fffff, R23, 0xf8, !PT ;  /* 0x800fffff19197812 */ /* 0x000fc600078ef817 */
[----:B------:R-:W-:-:S03]  /*1270*/  DFMA R28, R26, -R18, 1 ;  /* 0x3ff000001a1c742b */ /* 0x000fc60000000812 */
[----:B------:R-:W-:-:S05]  /*1280*/  @!P2 DFMA R24, R24, 2, -R30 ;  /* 0x400000001818a82b */ /* 0x000fca000000081e */
[----:B------:R-:W-:-:S05]  /*1290*/  DFMA R26, R26, R28, R26 ;  /* 0x0000001c1a1a722b */ /* 0x000fca000000001a */
[----:B------:R-:W-:-:S03]  /*12a0*/  @!P2 LOP3.LUT R5, R25, 0x7ff00000, RZ, 0xc0, !PT ;  /* 0x7ff000001905a812 */ /* 0x000fc600078ec0ff */
[----:B------:R-:W-:Y:S02]  /*12b0*/  DMUL R28, R26, R24 ;  /* 0x000000181a1c7228 */ /* 0x000fe40000000000 */
[----:B------:R-:W-:-:S05]  /*12c0*/  VIADD R7, R5, 0xffffffff ;  /* 0xffffffff05077836 */ /* 0x000fca0000000000 */
[----:B------:R-:W-:Y:S01]  /*12d0*/  ISETP.GT.U32.AND P0, PT, R7, 0x7feffffe, PT ;  /* 0x7feffffe0700780c */ /* 0x000fe20003f04070 */
[----:B------:R-:W-:Y:S01]  /*12e0*/  VIADD R7, R6, 0xffffffff ;  /* 0xffffffff06077836 */ /* 0x000fe20000000000 */
[----:B------:R-:W-:-:S04]  /*12f0*/  DFMA R30, R28, -R18, R24 ;  /* 0x800000121c1e722b */ /* 0x000fc80000000018 */
[----:B------:R-:W-:-:S04]  /*1300*/  ISETP.GT.U32.OR P0, PT, R7, 0x7feffffe, P0 ;  /* 0x7feffffe0700780c */ /* 0x000fc80000704470 */
[----:B------:R-:W-:-:S09]  /*1310*/  DFMA R30, R26, R30, R28 ;  /* 0x0000001e1a1e722b */ /* 0x000fd2000000001c */
[----:B------:R-:W-:Y:S05]  /*1320*/  @P0 BRA `(.L_x_20) ;  /* 0x00000000006c0947 */ /* 0x000fea0003800000 */
[----:B------:R-:W-:-:S04]  /*1330*/  LOP3.LUT R6, R21, 0x7ff00000, RZ, 0xc0, !PT ;  /* 0x7ff0000015067812 */ /* 0x000fc800078ec0ff */
[CC--:B------:R-:W-:Y:S02]  /*1340*/  VIADDMNMX R5, R3.reuse, -R6.reuse, 0xb9600000, !PT ;  /* 0xb960000003057446 */ /* 0x0c0fe40007800906 */
[----:B------:R-:W-:Y:S02]  /*1350*/  ISETP.GE.U32.AND P0, PT, R3, R6, PT ;  /* 0x000000060300720c */ /* 0x000fe40003f06070 */
[----:B------:R-:W-:Y:S02]  /*1360*/  VIMNMX R3, PT, PT, R5, 0x46a00000, PT ;  /* 0x46a0000005037848 */ /* 0x000fe40003fe0100 */
[----:B------:R-:W-:-:S05]  /*1370*/  SEL R4, R4, 0x63400000, !P0 ;  /* 0x6340000004047807 */ /* 0x000fca0004000000 */
[----:B------:R-:W-:Y:S02]  /*1380*/  IMAD.IADD R3, R3, 0x1, -R4 ;  /* 0x0000000103037824 */ /* 0x000fe400078e0a04 */
[----:B------:R-:W-:Y:S02]  /*1390*/  IMAD.MOV.U32 R4, RZ, RZ, RZ ;  /* 0x000000ffff047224 */ /* 0x000fe400078e00ff */
[----:B------:R-:W-:-:S06]  /*13a0*/  VIADD R5, R3, 0x7fe00000 ;  /* 0x7fe0000003057836 */ /* 0x000fcc0000000000 */
[----:B------:R-:W-:-:S10]  /*13b0*/  DMUL R26, R30, R4 ;  /* 0x000000041e1a7228 */ /* 0x000fd40000000000 */
[----:B------:R-:W-:-:S13]  /*13c0*/  FSETP.GTU.AND P0, PT, |R27|, 1.469367938527859385e-39, PT ;  /* 0x001000001b00780b */ /* 0x000fda0003f0c200 */
[----:B------:R-:W-:Y:S05]  /*13d0*/  @P0 BRA `(.L_x_21) ;  /* 0x0000000000940947 */ /* 0x000fea0003800000 */
[----:B------:R-:W-:Y:S01]  /*13e0*/  DFMA R18, R30, -R18, R24 ;  /* 0x800000121e12722b */ /* 0x000fe20000000018 */
[----:B------:R-:W-:-:S09]  /*13f0*/  IMAD.MOV.U32 R6, RZ, RZ, RZ ;  /* 0x000000ffff067224 */ /* 0x000fd200078e00ff */
[C---:B------:R-:W-:Y:S02]  /*1400*/  FSETP.NEU.AND P0, PT, R19.reuse, RZ, PT ;  /* 0x000000ff1300720b */ /* 0x040fe40003f0d000 */
[----:B------:R-:W-:-:S04]  /*1410*/  LOP3.LUT R21, R19, 0x80000000, R21, 0x48, !PT ;  /* 0x8000000013157812 */ /* 0x000fc800078e4815 */
[----:B------:R-:W-:-:S07]  /*1420*/  LOP3.LUT R7, R21, R5, RZ, 0xfc, !PT ;  /* 0x0000000515077212 */ /* 0x000fce00078efcff */
[----:B------:R-:W-:Y:S05]  /*1430*/  @!P0 BRA `(.L_x_21) ;  /* 0x00000000007c8947 */ /* 0x000fea0003800000 */
[----:B------:R-:W-:Y:S01]  /*1440*/  IMAD.MOV R5, RZ, RZ, -R3 ;  /* 0x000000ffff057224 */ /* 0x000fe200078e0a03 */
[----:B------:R-:W-:Y:S01]  /*1450*/  DMUL.RP R6, R30, R6 ;  /* 0x000000061e067228 */ /* 0x000fe20000008000 */
[----:B------:R-:W-:Y:S01]  /*1460*/  IMAD.MOV.U32 R4, RZ, RZ, RZ ;  /* 0x000000ffff047224 */ /* 0x000fe200078e00ff */
[----:B------:R-:W-:-:S05]  /*1470*/  IADD3 R3, PT, PT, -R3, -0x43300000, RZ ;  /* 0xbcd0000003037810 */ /* 0x000fca0007ffe1ff */
[----:B------:R-:W-:-:S03]  /*1480*/  DFMA R4, R26, -R4, R30 ;  /* 0x800000041a04722b */ /* 0x000fc6000000001e */
[----:B------:R-:W-:-:S07]  /*1490*/  LOP3.LUT R21, R7, R21, RZ, 0x3c, !PT ;  /* 0x0000001507157212 */ /* 0x000fce00078e3cff */
[----:B------:R-:W-:-:S04]  /*14a0*/  FSETP.NEU.AND P0, PT, |R5|, R3, PT ;  /* 0x000000030500720b */ /* 0x000fc80003f0d200 */
[----:B------:R-:W-:Y:S02]  /*14b0*/  FSEL R26, R6, R26, !P0 ;  /* 0x0000001a061a7208 */ /* 0x000fe40004000000 */
[----:B------:R-:W-:Y:S01]  /*14c0*/  FSEL R27, R21, R27, !P0 ;  /* 0x0000001b151b7208 */ /* 0x000fe20004000000 */
[----:B------:R-:W-:Y:S06]  /*14d0*/  BRA `(.L_x_21) ;  /* 0x0000000000547947 */ /* 0x000fec0003800000 */
.L_x_20:
[----:B------:R-:W-:-:S14]  /*14e0*/  DSETP.NAN.AND P0, PT, R22, R22, PT ;  /* 0x000000161600722a */ /* 0x000fdc0003f08000 */
[----:B------:R-:W-:Y:S05]  /*14f0*/  @P0 BRA `(.L_x_22) ;  /* 0x0000000000440947 */ /* 0x000fea0003800000 */
[----:B------:R-:W-:-:S14]  /*1500*/  DSETP.NAN.AND P0, PT, R20, R20, PT ;  /* 0x000000141400722a */ /* 0x000fdc0003f08000 */
[----:B------:R-:W-:Y:S05]  /*1510*/  @P0 BRA `(.L_x_23) ;  /* 0x0000000000300947 */ /* 0x000fea0003800000 */
[----:B------:R-:W-:Y:S01]  /*1520*/  ISETP.NE.AND P0, PT, R5, R6, PT ;  /* 0x000000060500720c */ /* 0x000fe20003f05270 */
[----:B------:R-:W-:Y:S02]  /*1530*/  IMAD.MOV.U32 R26, RZ, RZ, 0x0 ;  /* 0x00000000ff1a7424 */ /* 0x000fe400078e00ff */
[----:B------:R-:W-:-:S10]  /*1540*/  IMAD.MOV.U32 R27, RZ, RZ, -0x80000 ;  /* 0xfff80000ff1b7424 */ /* 0x000fd400078e00ff */
[----:B------:R-:W-:Y:S05]  /*1550*/  @!P0 BRA `(.L_x_21) ;  /* 0x0000000000348947 */ /* 0x000fea0003800000 */
[----:B------:R-:W-:Y:S02]  /*1560*/  ISETP.NE.AND P0, PT, R5, 0x7ff00000, PT ;  /* 0x7ff000000500780c */ /* 0x000fe40003f05270 */
[----:B------:R-:W-:Y:S02]  /*1570*/  LOP3.LUT R27, R23, 0x80000000, R21, 0x48, !PT ;  /* 0x80000000171b7812 */ /* 0x000fe400078e4815 */
[----:B------:R-:W-:-:S13]  /*1580*/  ISETP.EQ.OR P0, PT, R6, RZ, !P0 ;  /* 0x000000ff0600720c */ /* 0x000fda0004702670 */
[----:B------:R-:W-:Y:S01]  /*1590*/  @P0 LOP3.LUT R3, R27, 0x7ff00000, RZ, 0xfc, !PT ;  /* 0x7ff000001b030812 */ /* 0x000fe200078efcff */
[----:B------:R-:W-:Y:S02]  /*15a0*/  @!P0 IMAD.MOV.U32 R26, RZ, RZ, RZ ;  /* 0x000000ffff1a8224 */ /* 0x000fe400078e00ff */
[----:B------:R-:W-:Y:S02]  /*15b0*/  @P0 IMAD.MOV.U32 R26, RZ, RZ, RZ ;  /* 0x000000ffff1a0224 */ /* 0x000fe400078e00ff */
[----:B------:R-:W-:Y:S01]  /*15c0*/  @P0 IMAD.MOV.U32 R27, RZ, RZ, R3 ;  /* 0x000000ffff1b0224 */ /* 0x000fe200078e0003 */
[----:B------:R-:W-:Y:S06]  /*15d0*/  BRA `(.L_x_21) ;  /* 0x0000000000147947 */ /* 0x000fec0003800000 */
.L_x_23:
[----:B------:R-:W-:Y:S01]  /*15e0*/  LOP3.LUT R27, R21, 0x80000, RZ, 0xfc, !PT ;  /* 0x00080000151b7812 */ /* 0x000fe200078efcff */
[----:B------:R-:W-:Y:S01]  /*15f0*/  IMAD.MOV.U32 R26, RZ, RZ, R20 ;  /* 0x000000ffff1a7224 */ /* 0x000fe200078e0014 */
[----:B------:R-:W-:Y:S06]  /*1600*/  BRA `(.L_x_21) ;  /* 0x0000000000087947 */ /* 0x000fec0003800000 */
.L_x_22:
[----:B------:R-:W-:Y:S01]  /*1610*/  LOP3.LUT R27, R23, 0x80000, RZ, 0xfc, !PT ;  /* 0x00080000171b7812 */ /* 0x000fe200078efcff */
[----:B------:R-:W-:-:S07]  /*1620*/  IMAD.MOV.U32 R26, RZ, RZ, R22 ;  /* 0x000000ffff1a7224 */ /* 0x000fce00078e0016 */
.L_x_21:
[----:B------:R-:W-:Y:S05]  /*1630*/  BSYNC.RECONVERGENT B1 ;  /* 0x0000000000017941 */ /* 0x000fea0003800200 */
.L_x_19:
[----:B------:R-:W-:Y:S02]  /*1640*/  IMAD.MOV.U32 R4, RZ, RZ, R0 ;  /* 0x000000ffff047224 */ /* 0x000fe400078e0000 */
[----:B------:R-:W-:-:S04]  /*1650*/  IMAD.MOV.U32 R5, RZ, RZ, 0x0 ;  /* 0x00000000ff057424 */ /* 0x000fc800078e00ff */
[----:B------:R-:W-:Y:S05]  /*1660*/  RET.REL.NODEC R4 `(_Z25compute_accelerations_gpubiiPKdS0_S0_S0_S0_S0_PdS1_S1_S0_PKb) ;  /* 0xffffffe804647950 */ /* 0x000fea0003c3ffff */
        .type           $_Z25compute_accelerations_gpubiiPKdS0_S0_S0_S0_S0_PdS1_S1_S0_PKb$__internal_accurate_pow,@function
        .size           $_Z25compute_accelerations_gpubiiPKdS0_S0_S0_S0_S0_PdS1_S1_S0_PKb$__internal_accurate_pow,($_Z25compute_accelerations_gpubiiPKdS0_S0_S0_S0_S0_PdS1_S1_S0_PKb$__internal_trig_reduction_slowpathd - $_Z25compute_accelerations_gpubiiPKdS0_S0_S0_S0_S0_PdS1_S1_S0_PKb$__internal_accurate_pow)
$_Z25compute_accelerations_gpubiiPKdS0_S0_S0_S0_S0_PdS1_S1_S0_PKb$__internal_accurate_pow:
[----:B------:R-:W-:Y:S01]  /*1670*/  ISETP.GT.U32.AND P0, PT, R13, 0xfffff, PT ;  /* 0x000fffff0d00780c */ /* 0x000fe20003f04070 */
[----:B------:R-:W-:Y:S01]  /*1680*/  IMAD.MOV.U32 R3, RZ, RZ, R13 ;  /* 0x000000ffff037224 */ /* 0x000fe200078e000d */
[----:B------:R-:W-:Y:S01]  /*1690*/  UMOV UR4, 0x7d2cafe2 ;  /* 0x7d2cafe200047882 */ /* 0x000fe20000000000 */
[----:B------:R-:W-:Y:S01]  /*16a0*/  IMAD.MOV.U32 R22, RZ, RZ, RZ ;  /* 0x000000ffff167224 */ /* 0x000fe200078e00ff */
[----:B------:R-:W-:Y:S01]  /*16b0*/  UMOV UR5, 0x3eb0f5ff ;  /* 0x3eb0f5ff00057882 */ /* 0x000fe20000000000 */
[----:B------:R-:W-:Y:S01]  /*16c0*/  IMAD.MOV.U32 R26, RZ, RZ, 0x41ad3b5a ;  /* 0x41ad3b5aff1a7424 */ /* 0x000fe200078e00ff */
[----:B------:R-:W-:Y:S01]  /*16d0*/  UMOV UR8, 0x3b39803f ;  /* 0x3b39803f00087882 */ /* 0x000fe20000000000 */
[----:B------:R-:W-:Y:S01]  /*16e0*/  IMAD.MOV.U32 R27, RZ, RZ, 0x3ed0f5d2 ;  /* 0x3ed0f5d2ff1b7424 */ /* 0x000fe200078e00ff */
[----:B------:R-:W-:-:S05]  /*16f0*/  UMOV UR9, 0x3c7abc9e ;  /* 0x3c7abc9e00097882 */ /* 0x000fca0000000000 */
[----:B------:R-:W-:-:S10]  /*1700*/  @!P0 DMUL R30, R12, 1.80143985094819840000e+16 ;  /* 0x435000000c1e8828 */ /* 0x000fd40000000000 */
[----:B------:R-:W-:Y:S02]  /*1710*/  @!P0 IMAD.MOV.U32 R3, RZ, RZ, R31 ;  /* 0x000000ffff038224 */ /* 0x000fe400078e001f */
[----:B------:R-:W-:-:S03]  /*1720*/  @!P0 IMAD.MOV.U32 R12, RZ, RZ, R30 ;  /* 0x000000ffff0c8224 */ /* 0x000fc600078e001e */
[----:B------:R-:W-:Y:S01]  /*1730*/  LOP3.LUT R3, R3, 0x800fffff, RZ, 0xc0, !PT ;  /* 0x800fffff03037812 */ /* 0x000fe200078ec0ff */
[----:B------:R-:W-:Y:S01]  /*1740*/  IMAD.MOV.U32 R20, RZ, RZ, R12 ;  /* 0x000000ffff147224 */ /* 0x000fe200078e000c */
[----:B------:R-:W-:Y:S02]  /*1750*/  SHF.R.U32.HI R12, RZ, 0x14, R13 ;  /* 0x00000014ff0c7819 */ /* 0x000fe4000001160d */
[----:B------:R-:W-:Y:S02]  /*1760*/  LOP3.LUT R21, R3, 0x3ff00000, RZ, 0xfc, !PT ;  /* 0x3ff0000003157812 */ /* 0x000fe400078efcff */
[----:B------:R-:W-:Y:S02]  /*1770*/  @!P0 LEA.HI R12, R31, 0xffffffca, RZ, 0xc ;  /* 0xffffffca1f0c8811 */ /* 0x000fe400078f60ff */
[----:B------:R-:W-:-:S03]  /*1780*/  ISETP.GE.U32.AND P1, PT, R21, 0x3ff6a09f, PT ;  /* 0x3ff6a09f1500780c */ /* 0x000fc60003f26070 */
[----:B------:R-:W-:-:S10]  /*1790*/  VIADD R13, R12, 0xfffffc01 ;  /* 0xfffffc010c0d7836 */ /* 0x000fd40000000000 */
[----:B------:R-:W-:Y:S02]  /*17a0*/  @P1 VIADD R3, R21, 0xfff00000 ;  /* 0xfff0000015031836 */ /* 0x000fe40000000000 */
[----:B------:R-:W-:Y:S02]  /*17b0*/  @P1 VIADD R13, R12, 0xfffffc02 ;  /* 0xfffffc020c0d1836 */ /* 0x000fe40000000000 */
[----:B------:R-:W-:-:S03]  /*17c0*/  @P1 IMAD.MOV.U32 R21, RZ, RZ, R3 ;  /* 0x000000ffff151224 */ /* 0x000fc600078e0003 */
[----:B------:R-:W-:Y:S01]  /*17d0*/  LOP3.LUT R12, R13, 0x80000000, RZ, 0x3c, !PT ;  /* 0x800000000d0c7812 */ /* 0x000fe200078e3cff */
[----:B------:R-:W-:Y:S02]  /*17e0*/  IMAD.MOV.U32 R13, RZ, RZ, 0x43300000 ;  /* 0x43300000ff0d7424 */ /* 0x000fe400078e00ff */
[C---:B------:R-:W-:Y:S02]  /*17f0*/  DADD R18, R20.reuse, 1 ;  /* 0x3ff0000014127429 */ /* 0x040fe40000000000 */
[----:B------:R-:W-:-:S04]  /*1800*/  DADD R20, R20, -1 ;  /* 0xbff0000014147429 */ /* 0x000fc80000000000 */
[----:B------:R-:W0:Y:S02]  /*1810*/  MUFU.RCP64H R23, R19 ;  /* 0x0000001300177308 */ /* 0x000e240000001800 */
[----:B0-----:R-:W-:-:S08]  /*1820*/  DFMA R16, -R18, R22, 1 ;  /* 0x3ff000001210742b */ /* 0x001fd00000000116 */
[----:B------:R-:W-:-:S08]  /*1830*/  DFMA R16, R16, R16, R16 ;  /* 0x000000101010722b */ /* 0x000fd00000000010 */
[----:B------:R-:W-:-:S08]  /*1840*/  DFMA R22, R22, R16, R22 ;  /* 0x000000101616722b */ /* 0x000fd00000000016 */
[----:B------:R-:W-:-:S08]  /*1850*/  DMUL R16, R20, R22 ;  /* 0x0000001614107228 */ /* 0x000fd00000000000 */
[----:B------:R-:W-:-:S08]  /*1860*/  DFMA R16, R20, R22, R16 ;  /* 0x000000161410722b */ /* 0x000fd00000000010 */
[----:B------:R-:W-:Y:S02]  /*1870*/  DMUL R24, R16, R16 ;  /* 0x0000001010187228 */ /* 0x000fe40000000000 */
[----:B------:R-:W-:-:S06]  /*1880*/  DADD R28, R20, -R16 ;  /* 0x00000000141c7229 */ /* 0x000fcc0000000810 */
[----:B------:R-:W-:Y:S01]  /*1890*/  DFMA R18, R24, UR4, R26 ;  /* 0x0000000418127c2b */ /* 0x000fe2000800001a */
[----:B------:R-:W-:Y:S01]  /*18a0*/  UMOV UR4, 0x75488a3f ;  /* 0x75488a3f00047882 */ /* 0x000fe20000000000 */
[----:B------:R-:W-:Y:S01]  /*18b0*/  UMOV UR5, 0x3ef3b20a ;  /* 0x3ef3b20a00057882 */ /* 0x000fe20000000000 */
[----:B------:R-:W-:-:S05]  /*18c0*/  DADD R28, R28, R28 ;  /* 0x000000001c1c7229 */ /* 0x000fca000000001c */
[----:B------:R-:W-:Y:S01]  /*18d0*/  DFMA R18, R24, R18, UR4 ;  /* 0x0000000418127e2b */ /* 0x000fe20008000012 */
[----:B------:R-:W-:Y:S01]  /*18e0*/  UMOV UR4, 0xe4faecd5 ;  /* 0xe4faecd500047882 */ /* 0x000fe20000000000 */
[----:B------:R-:W-:Y:S01]  /*18f0*/  UMOV UR5, 0x3f1745cd ;  /* 0x3f1745cd00057882 */ /* 0x000fe20000000000 */
[-C--:B------:R-:W-:Y:S02]  /*1900*/  DFMA R28, R20, -R16.reuse, R28 ;  /* 0x80000010141c722b */ /* 0x080fe4000000001c */
[----:B------:R-:W-:-:S03]  /*1910*/  DMUL R20, R16, R16 ;  /* 0x0000001010147228 */ /* 0x000fc60000000000 */
[----:B------:R-:W-:Y:S01]  /*1920*/  DFMA R18, R24, R18, UR4 ;  /* 0x0000000418127e2b */ /* 0x000fe20008000012 */
[----:B------:R-:W-:Y:S01]  /*1930*/  UMOV UR4, 0x258a578b ;  /* 0x258a578b00047882 */ /* 0x000fe20000000000 */
[----:B------:R-:W-:Y:S01]  /*1940*/  UMOV UR5, 0x3f3c71c7 ;  /* 0x3f3c71c700057882 */ /* 0x000fe20000000000 */
[----:B------:R-:W-:-:S05]  /*1950*/  DMUL R22, R22, R28 ;  /* 0x0000001c16167228 */ /* 0x000fca0000000000 */
[----:B------:R-:W-:Y:S01]  /*1960*/  DFMA R18, R24, R18, UR4 ;  /* 0x0000000418127e2b */ /* 0x000fe20008000012 */
[----:B------:R-:W-:Y:S01]  /*1970*/  UMOV UR4, 0x9242b910 ;  /* 0x9242b91000047882 */ /* 0x000fe20000000000 */
[----:B------:R-:W-:-:S06]  /*1980*/  UMOV UR5, 0x3f624924 ;  /* 0x3f62492400057882 */ /* 0x000fcc0000000000 */
[----:B------:R-:W-:Y:S01]  /*1990*/  DFMA R18, R24, R18, UR4 ;  /* 0x0000000418127e2b */ /* 0x000fe20008000012 */
[----:B------:R-:W-:Y:S01]  /*19a0*/  UMOV UR4, 0x99999dfb ;  /* 0x99999dfb00047882 */ /* 0x000fe20000000000 */
[----:B------:R-:W-:-:S06]  /*19b0*/  UMOV UR5, 0x3f899999 ;  /* 0x3f89999900057882 */ /* 0x000fcc0000000000 */
[----:B------:R-:W-:Y:S01]  /*19c0*/  DFMA R26, R24, R18, UR4 ;  /* 0x00000004181a7e2b */ /* 0x000fe20008000012 */
[----:B------:R-:W-:Y:S01]  /*19d0*/  UMOV UR4, 0x55555555 ;  /* 0x5555555500047882 */ /* 0x000fe20000000000 */
[----:B------:R-:W-:-:S06]  /*19e0*/  UMOV UR5, 0x3fb55555 ;  /* 0x3fb5555500057882 */ /* 0x000fcc0000000000 */
[----:B------:R-:W-:-:S08]  /*19f0*/  DFMA R18, R24, R26, UR4 ;  /* 0x0000000418127e2b */ /* 0x000fd0000800001a */
[----:B------:R-:W-:Y:S01]  /*1a00*/  DADD R32, -R18, UR4 ;  /* 0x0000000412207e29 */ /* 0x000fe20008000100 */
[----:B------:R-:W-:Y:S01]  /*1a10*/  UMOV UR4, 0xb9e7b0 ;  /* 0x00b9e7b000047882 */ /* 0x000fe20000000000 */
[----:B------:R-:W-:-:S06]  /*1a20*/  UMOV UR5, 0x3c46a4cb ;  /* 0x3c46a4cb00057882 */ /* 0x000fcc0000000000 */
[----:B------:R-:W-:Y:S02]  /*1a30*/  DFMA R28, R24, R26, R32 ;  /* 0x0000001a181c722b */ /* 0x000fe40000000020 */
[C---:B------:R-:W-:Y:S01]  /*1a40*/  DMUL R24, R16.reuse, R20 ;  /* 0x0000001410187228 */ /* 0x040fe20000000000 */
[----:B------:R-:W-:Y:S01]  /*1a50*/  VIADD R27, R23, 0x100000 ;  /* 0x00100000171b7836 */ /* 0x000fe20000000000 */
[----:B------:R-:W-:Y:S01]  /*1a60*/  DFMA R32, R16, R16, -R20 ;  /* 0x000000101020722b */ /* 0x000fe20000000814 */
[----:B------:R-:W-:-:S03]  /*1a70*/  IMAD.MOV.U32 R26, RZ, RZ, R22 ;  /* 0x000000ffff1a7224 */ /* 0x000fc600078e0016 */
[----:B------:R-:W-:Y:S01]  /*1a80*/  DADD R28, R28, -UR4 ;  /* 0x800000041c1c7e29 */ /* 0x000fe20008000000 */
[----:B------:R-:W-:Y:S01]  /*1a90*/  UMOV UR4, 0x80000000 ;  /* 0x8000000000047882 */ /* 0x000fe20000000000 */
[C---:B------:R-:W-:Y:S01]  /*1aa0*/  DFMA R34, R16.reuse, R20, -R24 ;  /* 0x000000141022722b */ /* 0x040fe20000000818 */
[----:B------:R-:W-:Y:S01]  /*1ab0*/  UMOV UR5, 0x43300000 ;  /* 0x4330000000057882 */ /* 0x000fe20000000000 */
[----:B------:R-:W-:-:S04]  /*1ac0*/  DFMA R32, R16, R26, R32 ;  /* 0x0000001a1020722b */ /* 0x000fc80000000020 */
[----:B------:R-:W-:Y:S02]  /*1ad0*/  DADD R26, R18, R28 ;  /* 0x00000000121a7229 */ /* 0x000fe4000000001c */
[----:B------:R-:W-:-:S06]  /*1ae0*/  DFMA R34, R22, R20, R34 ;  /* 0x000000141622722b */ /* 0x000fcc0000000022 */
[----:B------:R-:W-:Y:S02]  /*1af0*/  DMUL R20, R26, R24 ;  /* 0x000000181a147228 */ /* 0x000fe40000000000 */
[----:B------:R-:W-:Y:S02]  /*1b00*/  DFMA R32, R16, R32, R34 ;  /* 0x000000201020722b */ /* 0x000fe40000000022 */
[----:B------:R-:W-:-:S04]  /*1b10*/  DADD R34, R18, -R26 ;  /* 0x0000000012227229 */ /* 0x000fc8000000081a */
[----:B------:R-:W-:-:S04]  /*1b20*/  DFMA R18, R26, R24, -R20 ;  /* 0x000000181a12722b */ /* 0x000fc80000000814 */
[----:B------:R-:W-:-:S04]  /*1b30*/  DADD R34, R28, R34 ;  /* 0x000000001c227229 */ /* 0x000fc80000000022 */
[----:B------:R-:W-:-:S08]  /*1b40*/  DFMA R18, R26, R32, R18 ;  /* 0x000000201a12722b */ /* 0x000fd00000000012 */
[----:B------:R-:W-:-:S08]  /*1b50*/  DFMA R34, R34, R24, R18 ;  /* 0x000000182222722b */ /* 0x000fd00000000012 */
[----:B------:R-:W-:-:S08]  /*1b60*/  DADD R24, R20, R34 ;  /* 0x0000000014187229 */ /* 0x000fd00000000022 */
[--C-:B------:R-:W-:Y:S02]  /*1b70*/  DADD R18, R16, R24.reuse ;  /* 0x0000000010127229 */ /* 0x100fe40000000018 */
[----:B------:R-:W-:-:S06]  /*1b80*/  DADD R20, R20, -R24 ;  /* 0x0000000014147229 */ /* 0x000fcc0000000818 */
[----:B------:R-:W-:Y:S02]  /*1b90*/  DADD R16, R16, -R18 ;  /* 0x0000000010107229 */ /* 0x000fe40000000812 */
[----:B------:R-:W-:-:S06]  /*1ba0*/  DADD R20, R34, R20 ;  /* 0x0000000022147229 */ /* 0x000fcc0000000014 */
[----:B------:R-:W-:-:S08]  /*1bb0*/  DADD R16, R24, R16 ;  /* 0x0000000018107229 */ /* 0x000fd00000000010 */
[----:B------:R-:W-:-:S08]  /*1bc0*/  DADD R16, R20, R16 ;  /* 0x0000000014107229 */ /* 0x000fd00000000010 */
[----:B------:R-:W-:Y:S02]  /*1bd0*/  DADD R16, R22, R16 ;  /* 0x0000000016107229 */ /* 0x000fe40000000010 */
[----:B------:R-:W-:Y:S01]  /*1be0*/  DADD R22, R12, -UR4 ;  /* 0x800000040c167e29 */ /* 0x000fe20008000000 */
[----:B------:R-:W-:Y:S01]  /*1bf0*/  UMOV UR4, 0xfefa39ef ;  /* 0xfefa39ef00047882 */ /* 0x000fe20000000000 */
[----:B------:R-:W-:-:S04]  /*1c00*/  UMOV UR5, 0x3fe62e42 ;  /* 0x3fe62e4200057882 */ /* 0x000fc80000000000 */
[----:B------:R-:W-:-:S08]  /*1c10*/  DADD R20, R18, R16 ;  /* 0x0000000012147229 */ /* 0x000fd00000000010 */
[--C-:B------:R-:W-:Y:S02]  /*1c20*/  DFMA R12, R22, UR4, R20.reuse ;  /* 0x00000004160c7c2b */ /* 0x100fe40008000014 */
[----:B------:R-:W-:-:S06]  /*1c30*/  DADD R18, R18, -R20 ;  /* 0x0000000012127229 */ /* 0x000fcc0000000814 */
[----:B------:R-:W-:Y:S02]  /*1c40*/  DFMA R24, R22, -UR4, R12 ;  /* 0x8000000416187c2b */ /* 0x000fe4000800000c */
[----:B------:R-:W-:-:S06]  /*1c50*/  DADD R18, R16, R18 ;  /* 0x0000000010127229 */ /* 0x000fcc0000000012 */
[----:B------:R-:W-:-:S08]  /*1c60*/  DADD R24, -R20, R24 ;  /* 0x0000000014187229 */ /* 0x000fd00000000118 */
[----:B------:R-:W-:-:S08]  /*1c70*/  DADD R18, R18, -R24 ;  /* 0x0000000012127229 */ /* 0x000fd00000000818 */
[----:B------:R-:W-:-:S08]  /*1c80*/  DFMA R18, R22, UR8, R18 ;  /* 0x0000000816127c2b */ /* 0x000fd00008000012 */
[----:B------:R-:W-:-:S08]  /*1c90*/  DADD R16, R12, R18 ;  /* 0x000000000c107229 */ /* 0x000fd00000000012 */
[----:B------:R-:W-:Y:S02]  /*1ca0*/  DADD R20, R12, -R16 ;  /* 0x000000000c147229 */ /* 0x000fe40000000810 */
[----:B------:R-:W-:-:S06]  /*1cb0*/  DMUL R12, R16, 1.5 ;  /* 0x3ff80000100c7828 */ /* 0x000fcc0000000000 */
[----:B------:R-:W-:Y:S02]  /*1cc0*/  DADD R20, R18, R20 ;  /* 0x0000000012147229 */ /* 0x000fe40000000014 */
[----:B------:R-:W-:Y:S01]  /*1cd0*/  DFMA R16, R16, 1.5, -R12 ;  /* 0x3ff800001010782b */ /* 0x000fe2000000080c */
[----:B------:R-:W-:Y:S02]  /*1ce0*/  IMAD.MOV.U32 R18, RZ, RZ, 0x652b82fe ;  /* 0x652b82feff127424 */ /* 0x000fe400078e00ff */
[----:B------:R-:W-:-:S05]  /*1cf0*/  IMAD.MOV.U32 R19, RZ, RZ, 0x3ff71547 ;  /* 0x3ff71547ff137424 */ /* 0x000fca00078e00ff */
[----:B------:R-:W-:-:S08]  /*1d00*/  DFMA R20, R20, 1.5, R16 ;  /* 0x3ff800001414782b */ /* 0x000fd00000000010 */
[----:B------:R-:W-:-:S08]  /*1d10*/  DADD R16, R12, R20 ;  /* 0x000000000c107229 */ /* 0x000fd00000000014 */
[----:B------:R-:W-:Y:S02]  /*1d20*/  DFMA R18, R16, R18, 6.75539944105574400000e+15 ;  /* 0x433800001012742b */ /* 0x000fe40000000012 */
[----:B------:R-:W-:Y:S01]  /*1d30*/  FSETP.GEU.AND P0, PT, |R17|, 4.1917929649353027344, PT ;  /* 0x4086232b1100780b */ /* 0x000fe20003f0e200 */
[----:B------:R-:W-:-:S05]  /*1d40*/  DADD R12, R12, -R16 ;  /* 0x000000000c0c7229 */ /* 0x000fca0000000810 */
[----:B------:R-:W-:-:S03]  /*1d50*/  DADD R22, R18, -6.75539944105574400000e+15 ;  /* 0xc338000012167429 */ /* 0x000fc60000000000 */
[----:B------:R-:W-:-:S05]  /*1d60*/  DADD R20, R20, R12 ;  /* 0x0000000014147229 */ /* 0x000fca000000000c */
[----:B------:R-:W-:Y:S01]  /*1d70*/  DFMA R24, R22, -UR4, R16 ;  /* 0x8000000416187c2b */ /* 0x000fe20008000010 */
[----:B------:R-:W-:Y:S01]  /*1d80*/  UMOV UR4, 0x3b39803f ;  /* 0x3b39803f00047882 */ /* 0x000fe20000000000 */
[----:B------:R-:W-:-:S06]  /*1d90*/  UMOV UR5, 0x3c7abc9e ;  /* 0x3c7abc9e00057882 */ /* 0x000fcc0000000000 */
[----:B------:R-:W-:Y:S01]  /*1da0*/  DFMA R22, R22, -UR4, R24 ;  /* 0x8000000416167c2b */ /* 0x000fe20008000018 */
[----:B------:R-:W-:Y:S01]  /*1db0*/  UMOV UR4, 0x69ce2bdf ;  /* 0x69ce2bdf00047882 */ /* 0x000fe20000000000 */
[----:B------:R-:W-:Y:S01]  /*1dc0*/  IMAD.MOV.U32 R24, RZ, RZ, -0x35dec16 ;  /* 0xfca213eaff187424 */ /* 0x000fe200078e00ff */
[----:B------:R-:W-:Y:S01]  /*1dd0*/  UMOV UR5, 0x3e5ade15 ;  /* 0x3e5ade1500057882 */ /* 0x000fe20000000000 */
[----:B------:R-:W-:-:S06]  /*1de0*/  IMAD.MOV.U32 R25, RZ, RZ, 0x3e928af3 ;  /* 0x3e928af3ff197424 */ /* 0x000fcc00078e00ff */
[----:B------:R-:W-:Y:S01]  /*1df0*/  DFMA R24, R22, UR4, R24 ;  /* 0x0000000416187c2b */ /* 0x000fe20008000018 */
        /* <DEDUP_REMOVED lines=24> */
[----:B------:R-:W-:-:S08]  /*1f80*/  DFMA R24, R22, R24, 1 ;  /* 0x3ff000001618742b */ /* 0x000fd00000000018 */
[----:B------:R-:W-:-:S10]  /*1f90*/  DFMA R22, R22, R24, 1 ;  /* 0x3ff000001616742b */ /* 0x000fd40000000018 */
[----:B------:R-:W-:Y:S02]  /*1fa0*/  IMAD R13, R18, 0x100000, R23 ;  /* 0x00100000120d7824 */ /* 0x000fe400078e0217 */
[----:B------:R-:W-:Y:S01]  /*1fb0*/  IMAD.MOV.U32 R12, RZ, RZ, R22 ;  /* 0x000000ffff0c7224 */ /* 0x000fe200078e0016 */
[----:B------:R-:W-:Y:S06]  /*1fc0*/  @!P0 BRA `(.L_x_24) ;  /* 0x0000000000308947 */ /* 0x000fec0003800000 */
[----:B------:R-:W-:Y:S01]  /*1fd0*/  FSETP.GEU.AND P1, PT, |R17|, 4.2275390625, PT ;  /* 0x408748001100780b */ /* 0x000fe20003f2e200 */
[C---:B------:R-:W-:Y:S02]  /*1fe0*/  DADD R12, R16.reuse, +INF ;  /* 0x7ff00000100c7429 */ /* 0x040fe40000000000 */
[----:B------:R-:W-:-:S08]  /*1ff0*/  DSETP.GEU.AND P0, PT, R16, RZ, PT ;  /* 0x000000ff1000722a */ /* 0x000fd00003f0e000 */
[----:B------:R-:W-:Y:S02]  /*2000*/  FSEL R12, R12, RZ, P0 ;  /* 0x000000ff0c0c7208 */ /* 0x000fe40000000000 */
[----:B------:R-:W-:Y:S02]  /*2010*/  @!P1 LEA.HI R3, R18, R18, RZ, 0x1 ;  /* 0x0000001212039211 */ /* 0x000fe400078f08ff */
[----:B------:R-:W-:Y:S02]  /*2020*/  FSEL R13, R13, RZ, P0 ;  /* 0x000000ff0d0d7208 */ /* 0x000fe40000000000 */
[----:B------:R-:W-:-:S05]  /*2030*/  @!P1 SHF.R.S32.HI R3, RZ, 0x1, R3 ;  /* 0x00000001ff039819 */ /* 0x000fca0000011403 */
[----:B------:R-:W-:Y:S02]  /*2040*/  @!P1 IMAD.IADD R16, R18, 0x1, -R3 ;  /* 0x0000000112109824 */ /* 0x000fe400078e0a03 */
[----:B------:R-:W-:-:S03]  /*2050*/  @!P1 IMAD R23, R3, 0x100000, R23 ;  /* 0x0010000003179824 */ /* 0x000fc600078e0217 */
[----:B------:R-:W-:Y:S01]  /*2060*/  @!P1 LEA R17, R16, 0x3ff00000, 0x14 ;  /* 0x3ff0000010119811 */ /* 0x000fe200078ea0ff */
[----:B------:R-:W-:-:S06]  /*2070*/  @!P1 IMAD.MOV.U32 R16, RZ, RZ, RZ ;  /* 0x000000ffff109224 */ /* 0x000fcc00078e00ff */
[----:B------:R-:W-:-:S11]  /*2080*/  @!P1 DMUL R12, R22, R16 ;  /* 0x00000010160c9228 */ /* 0x000fd60000000000 */
.L_x_24:
[----:B------:R-:W-:Y:S02]  /*2090*/  DFMA R16, R20, R12, R12 ;  /* 0x0000000c1410722b */ /* 0x000fe4000000000c */
[----:B------:R-:W-:-:S08]  /*20a0*/  DSETP.NEU.AND P0, PT, |R12|, +INF , PT ;  /* 0x7ff000000c00742a */ /* 0x000fd00003f0d200 */
[----:B------:R-:W-:Y:S01]  /*20b0*/  FSEL R3, R12, R16, !P0 ;  /* 0x000000100c037208 */ /* 0x000fe20004000000 */
[----:B------:R-:W-:Y:S01]  /*20c0*/  IMAD.MOV.U32 R12, RZ, RZ, R0 ;  /* 0x000000ffff0c7224 */ /* 0x000fe200078e0000 */
[----:B------:R-:W-:Y:S01]  /*20d0*/  FSEL R16, R13, R17, !P0 ;  /* 0x000000110d107208 */ /* 0x000fe20004000000 */
[----:B------:R-:W-:-:S04]  /*20e0*/  IMAD.MOV.U32 R13, RZ, RZ, 0x0 ;  /* 0x00000000ff0d7424 */ /* 0x000fc800078e00ff */
[----:B------:R-:W-:Y:S05]  /*20f0*/  RET.REL.NODEC R12 `(_Z25compute_accelerations_gpubiiPKdS0_S0_S0_S0_S0_PdS1_S1_S0_PKb) ;  /* 0xffffffdc0cc07950 */ /* 0x000fea0003c3ffff */
        .type           $_Z25compute_accelerations_gpubiiPKdS0_S0_S0_S0_S0_PdS1_S1_S0_PKb$__internal_trig_reduction_slowpathd,@function
        .size           $_Z25compute_accelerations_gpubiiPKdS0_S0_S0_S0_S0_PdS1_S1_S0_PKb$__internal_trig_reduction_slowpathd,(.L_x_36 - $_Z25compute_accelerations_gpubiiPKdS0_S0_S0_S0_S0_PdS1_S1_S0_PKb$__internal_trig_reduction_slowpathd)
$_Z25compute_accelerations_gpubiiPKdS0_S0_S0_S0_S0_PdS1_S1_S0_PKb$__internal_trig_reduction_slowpathd:
[----:B------:R-:W-:Y:S01]  /*2100*/  SHF.R.U32.HI R0, RZ, 0x14, R14 ;  /* 0x00000014ff007819 */ /* 0x000fe2000001160e */
[----:B------:R-:W-:Y:S02]  /*2110*/  IMAD.MOV.U32 R13, RZ, RZ, R4 ;  /* 0x000000ffff0d7224 */ /* 0x000fe400078e0004 */
[----:B------:R-:W-:Y:S01]  /*2120*/  IMAD.MOV.U32 R4, RZ, RZ, RZ ;  /* 0x000000ffff047224 */ /* 0x000fe200078e00ff */
[----:B------:R-:W-:-:S04]  /*2130*/  LOP3.LUT R3, R0, 0x7ff, RZ, 0xc0, !PT ;  /* 0x000007ff00037812 */ /* 0x000fc800078ec0ff */
[----:B------:R-:W-:-:S13]  /*2140*/  ISETP.NE.AND P0, PT, R3, 0x7ff, PT ;  /* 0x000007ff0300780c */ /* 0x000fda0003f05270 */
[----:B------:R-:W-:Y:S05]  /*2150*/  @!P0 BRA `(.L_x_25) ;  /* 0x0000000800488947 */ /* 0x000fea0003800000 */
[----:B------:R-:W-:Y:S01]  /*2160*/  VIADD R4, R3, 0xfffffc00 ;  /* 0xfffffc0003047836 */ /* 0x000fe20000000000 */
[----:B------:R-:W-:Y:S01]  /*2170*/  BSSY.RECONVERGENT B2, `(.L_x_26) ;  /* 0x000002f000027945 */ /* 0x000fe20003800200 */
[----:B------:R-:W-:-:S03]  /*2180*/  CS2R R20, SRZ ;  /* 0x0000000000147805 */ /* 0x000fc6000001ff00 */
[----:B------:R-:W-:Y:S02]  /*2190*/  SHF.R.U32.HI R3, RZ, 0x6, R4 ;  /* 0x00000006ff037819 */ /* 0x000fe40000011604 */
[----:B------:R-:W-:Y:S02]  /*21a0*/  ISETP.GE.U32.AND P0, PT, R4, 0x80, PT ;  /* 0x000000800400780c */ /* 0x000fe40003f06070 */
[C---:B------:R-:W-:Y:S02]  /*21b0*/  IADD3 R10, PT, PT, -R3.reuse, 0x13, RZ ;  /* 0x00000013030a7810 */ /* 0x040fe40007ffe1ff */
[----:B------:R-:W-:Y:S02]  /*21c0*/  IADD3 R12, PT, PT, -R3, 0xf, RZ ;  /* 0x0000000f030c7810 */ /* 0x000fe40007ffe1ff */
[----:B------:R-:W-:-:S04]  /*21d0*/  SEL R10, R10, 0x12, P0 ;  /* 0x000000120a0a7807 */ /* 0x000fc80000000000 */
[----:B------:R-:W-:-:S13]  /*21e0*/  ISETP.GE.AND P0, PT, R12, R10, PT ;  /* 0x0000000a0c00720c */ /* 0x000fda0003f06270 */
[----:B------:R-:W-:Y:S05]  /*21f0*/  @P0 BRA `(.L_x_27) ;  /* 0x0000000000980947 */ /* 0x000fea0003800000 */
[----:B------:R-:W0:Y:S01]  /*2200*/  LDC.64 R22, c[0x0][0x358] ;  /* 0x0000d600ff167b82 */ /* 0x000e220000000a00 */
[C---:B------:R-:W-:Y:S01]  /*2210*/  SHF.L.U64.HI R15, R13.reuse, 0xb, R14 ;  /* 0x0000000b0d0f7819 */ /* 0x040fe2000001020e */
[----:B------:R-:W-:Y:S01]  /*2220*/  BSSY.RECONVERGENT B3, `(.L_x_28) ;  /* 0x0000022000037945 */ /* 0x000fe20003800200 */
[----:B------:R-:W-:Y:S01]  /*2230*/  IMAD.SHL.U32 R13, R13, 0x800, RZ ;  /* 0x000008000d0d7824 */ /* 0x000fe200078e00ff */
[----:B------:R-:W-:Y:S01]  /*2240*/  IADD3 R17, PT, PT, RZ, -R3, -R10 ;  /* 0x80000003ff117210 */ /* 0x000fe20007ffe80a */
[----:B------:R-:W-:Y:S01]  /*2250*/  IMAD.MOV.U32 R18, RZ, RZ, RZ ;  /* 0x000000ffff127224 */ /* 0x000fe200078e00ff */
[----:B------:R-:W-:Y:S02]  /*2260*/  CS2R R20, SRZ ;  /* 0x0000000000147805 */ /* 0x000fe4000001ff00 */
[----:B------:R-:W-:-:S07]  /*2270*/  LOP3.LUT R15, R15, 0x80000000, RZ, 0xfc, !PT ;  /* 0x800000000f0f7812 */ /* 0x000fce00078efcff */
.L_x_29:
[----:B------:R-:W1:Y:S01]  /*2280*/  LDC.64 R4, c[0x4][RZ] ;  /* 0x01000000ff047b82 */ /* 0x000e620000000a00 */
[----:B0-----:R-:W-:Y:S02]  /*2290*/  R2UR UR4, R22 ;  /* 0x00000000160472ca */ /* 0x001fe400000e0000 */
[----:B------:R-:W-:Y:S01]  /*22a0*/  R2UR UR5, R23 ;  /* 0x00000000170572ca */ /* 0x000fe200000e0000 */
[----:B-1----:R-:W-:-:S12]  /*22b0*/  IMAD.WIDE R4, R12, 0x8, R4 ;  /* 0x000000080c047825 */ /* 0x002fd800078e0204 */
[----:B------:R-:W2:Y:S01]  /*22c0*/  LDG.E.64.CONSTANT R4, desc[UR4][R4.64] ;  /* 0x0000000404047981 */ /* 0x000ea2000c1e9b00 */
[----:B------:R-:W-:Y:S02]  /*22d0*/  IMAD.MOV.U32 R6, RZ, RZ, R20 ;  /* 0x000000ffff067224 */ /* 0x000fe400078e0014 */
[----:B------:R-:W-:Y:S02]  /*22e0*/  IMAD.MOV.U32 R7, RZ, RZ, R21 ;  /* 0x000000ffff077224 */ /* 0x000fe400078e0015 */
[----:B------:R-:W-:Y:S02]  /*22f0*/  VIADD R17, R17, 0x1 ;  /* 0x0000000111117836 */ /* 0x000fe40000000000 */
[----:B------:R-:W-:Y:S02]  /*2300*/  VIADD R12, R12, 0x1 ;  /* 0x000000010c0c7836 */ /* 0x000fe40000000000 */
[----:B--2---:R-:W-:-:S04]  /*2310*/  IMAD.WIDE.U32 R6, P2, R4, R13, R6 ;  /* 0x0000000d04067225 */ /* 0x004fc80007840006 */
[----:B------:R-:W-:Y:S02]  /*2320*/  IMAD R19, R4, R15, RZ ;  /* 0x0000000f04137224 */ /* 0x000fe400078e02ff */
[CC--:B------:R-:W-:Y:S02]  /*2330*/  IMAD R20, R5.reuse, R13.reuse, RZ ;  /* 0x0000000d05147224 */ /* 0x0c0fe400078e02ff */
[----:B------:R-:W-:Y:S01]  /*2340*/  IMAD.HI.U32 R21, R5, R13, RZ ;  /* 0x0000000d05157227 */ /* 0x000fe200078e00ff */
[----:B------:R-:W-:-:S03]  /*2350*/  IADD3 R7, P0, PT, R19, R7, RZ ;  /* 0x0000000713077210 */ /* 0x000fc60007f1e0ff */
[----:B------:R-:W-:Y:S01]  /*2360*/  IMAD R19, R18, 0x8, R1 ;  /* 0x0000000812137824 */ /* 0x000fe200078e0201 */
[----:B------:R-:W-:Y:S01]  /*2370*/  IADD3 R7, P1, PT, R20, R7, RZ ;  /* 0x0000000714077210 */ /* 0x000fe20007f3e0ff */
[----:B------:R-:W-:-:S04]  /*2380*/  IMAD.HI.U32 R20, R4, R15, RZ ;  /* 0x0000000f04147227 */ /* 0x000fc800078e00ff */
[----:B------:R-:W-:Y:S01]  /*2390*/  IMAD.X R4, RZ, RZ, R20, P2 ;  /* 0x000000ffff047224 */ /* 0x000fe200010e0614 */
[----:B------:R1:W-:Y:S01]  /*23a0*/  STL.64 [R19], R6 ;  /* 0x0000000613007387 */ /* 0x0003e20000100a00 */
[----:B------:R-:W-:-:S03]  /*23b0*/  IMAD.HI.U32 R24, R5, R15, RZ ;  /* 0x0000000f05187227 */ /* 0x000fc600078e00ff */
[----:B------:R-:W-:Y:S01]  /*23c0*/  IADD3.X R4, P0, PT, R21, R4, RZ, P0, !PT ;  /* 0x0000000415047210 */ /* 0x000fe2000071e4ff */
[----:B------:R-:W-:Y:S02]  /*23d0*/  IMAD R5, R5, R15, RZ ;  /* 0x0000000f05057224 */ /* 0x000fe400078e02ff */
[----:B------:R-:W-:-:S03]  /*23e0*/  VIADD R18, R18, 0x1 ;  /* 0x0000000112127836 */ /* 0x000fc60000000000 */
[----:B------:R-:W-:Y:S01]  /*23f0*/  IADD3.X R20, P1, PT, R5, R4, RZ, P1, !PT ;  /* 0x0000000405147210 */ /* 0x000fe20000f3e4ff */
[----:B------:R-:W-:Y:S01]  /*2400*/  IMAD.X R4, RZ, RZ, R24, P0 ;  /* 0x000000ffff047224 */ /* 0x000fe200000e0618 */
[----:B------:R-:W-:-:S03]  /*2410*/  ISETP.NE.AND P0, PT, R17, -0xf, PT ;  /* 0xfffffff11100780c */ /* 0x000fc60003f05270 */
[----:B------:R-:W-:-:S10]  /*2420*/  IMAD.X R21, RZ, RZ, R4, P1 ;  /* 0x000000ffff157224 */ /* 0x000fd400008e0604 */
[----:B-1----:R-:W-:Y:S05]  /*2430*/  @P0 BRA `(.L_x_29) ;  /* 0xfffffffc00900947 */ /* 0x002fea000383ffff */
[----:B------:R-:W-:Y:S05]  /*2440*/  BSYNC.RECONVERGENT B3 ;  /* 0x0000000000037941 */ /* 0x000fea0003800200 */
.L_x_28:
[----:B------:R-:W-:-:S07]  /*2450*/  IMAD.MOV.U32 R12, RZ, RZ, R10 ;  /* 0x000000ffff0c7224 */ /* 0x000fce00078e000a */
.L_x_27:
[----:B------:R-:W-:Y:S05]  /*2460*/  BSYNC.RECONVERGENT B2 ;  /* 0x0000000000027941 */ /* 0x000fea0003800200 */
.L_x_26:
[----:B------:R-:W-:Y:S01]  /*2470*/  LOP3.LUT P0, R25, R0, 0x3f, RZ, 0xc0, !PT ;  /* 0x0000003f00197812 */ /* 0x000fe2000780c0ff */
[----:B------:R-:W-:-:S04]  /*2480*/  IMAD.IADD R0, R3, 0x1, R12 ;  /* 0x0000000103007824 */ /* 0x000fc800078e020c */
[----:B------:R-:W-:-:S05]  /*2490*/  IMAD.U32 R23, R0, 0x8, R1 ;  /* 0x0000000800177824 */ /* 0x000fca00078e0001 */
[----:B------:R0:W-:Y:S04]  /*24a0*/  STL.64 [R23+-0x78], R20 ;  /* 0xffff881417007387 */ /* 0x0001e80000100a00 */
[----:B------:R-:W2:Y:S04]  /*24b0*/  @P0 LDL.64 R12, [R1+0x8] ;  /* 0x00000800010c0983 */ /* 0x000ea80000100a00 */
[----:B------:R-:W3:Y:S04]  /*24c0*/  LDL.64 R6, [R1+0x10] ;  /* 0x0000100001067983 */ /* 0x000ee80000100a00 */
[----:B------:R-:W4:Y:S01]  /*24d0*/  LDL.64 R4, [R1+0x18] ;  /* 0x0000180001047983 */ /* 0x000f220000100a00 */
[----:B------:R-:W-:Y:S01]  /*24e0*/  @P0 LOP3.LUT R0, R25, 0x3f, RZ, 0x3c, !PT ;  /* 0x0000003f19000812 */ /* 0x000fe200078e3cff */
[----:B------:R-:W-:Y:S01]  /*24f0*/  BSSY.RECONVERGENT B2, `(.L_x_30) ;  /* 0x0000034000027945 */ /* 0x000fe20003800200 */
[----:B--2---:R-:W-:-:S02]  /*2500*/  @P0 SHF.R.U64 R3, R12, 0x1, R13 ;  /* 0x000000010c030819 */ /* 0x004fc4000000120d */
[----:B------:R-:W-:Y:S02]  /*2510*/  @P0 SHF.R.U32.HI R13, RZ, 0x1, R13 ;  /* 0x00000001ff0d0819 */ /* 0x000fe4000001160d */
[CC--:B---3--:R-:W-:Y:S02]  /*2520*/  @P0 SHF.L.U32 R12, R6.reuse, R25.reuse, RZ ;  /* 0x00000019060c0219 */ /* 0x0c8fe400000006ff */
[----:B------:R-:W-:Y:S02]  /*2530*/  @P0 SHF.R.U64 R3, R3, R0, R13 ;  /* 0x0000000003030219 */ /* 0x000fe4000000120d */
[--C-:B------:R-:W-:Y:S02]  /*2540*/  @P0 SHF.R.U32.HI R19, RZ, 0x1, R7.reuse ;  /* 0x00000001ff130819 */ /* 0x100fe40000011607 */
[C-C-:B------:R-:W-:Y:S02]  /*2550*/  @P0 SHF.R.U64 R17, R6.reuse, 0x1, R7.reuse ;  /* 0x0000000106110819 */ /* 0x140fe40000001207 */
[----:B------:R-:W-:-:S02]  /*2560*/  @P0 SHF.L.U64.HI R15, R6, R25, R7 ;  /* 0x00000019060f0219 */ /* 0x000fc40000010207 */
[-C--:B------:R-:W-:Y:S02]  /*2570*/  @P0 SHF.R.U32.HI R10, RZ, R0.reuse, R13 ;  /* 0x00000000ff0a0219 */ /* 0x080fe4000001160d */
[----:B------:R-:W-:Y:S02]  /*2580*/  @P0 LOP3.LUT R6, R12, R3, RZ, 0xfc, !PT ;  /* 0x000000030c060212 */ /* 0x000fe400078efcff */
[-C--:B----4-:R-:W-:Y:S02]  /*2590*/  @P0 SHF.L.U32 R13, R4, R25.reuse, RZ ;  /* 0x00000019040d0219 */ /* 0x090fe400000006ff */
[----:B------:R-:W-:Y:S01]  /*25a0*/  @P0 SHF.R.U64 R18, R17, R0, R19 ;  /* 0x0000000011120219 */ /* 0x000fe20000001213 */
[----:B------:R-:W-:Y:S01]  /*25b0*/  IMAD.SHL.U32 R12, R6, 0x4, RZ ;  /* 0x00000004060c7824 */ /* 0x000fe200078e00ff */
[----:B------:R-:W-:Y:S02]  /*25c0*/  @P0 LOP3.LUT R7, R15, R10, RZ, 0xfc, !PT ;  /* 0x0000000a0f070212 */ /* 0x000fe400078efcff */
[----:B------:R-:W-:-:S02]  /*25d0*/  @P0 SHF.L.U64.HI R3, R4, R25, R5 ;  /* 0x0000001904030219 */ /* 0x000fc40000010205 */
[----:B------:R-:W-:Y:S02]  /*25e0*/  @P0 LOP3.LUT R4, R13, R18, RZ, 0xfc, !PT ;  /* 0x000000120d040212 */ /* 0x000fe400078efcff */
[----:B------:R-:W-:Y:S02]  /*25f0*/  @P0 SHF.R.U32.HI R0, RZ, R0, R19 ;  /* 0x00000000ff000219 */ /* 0x000fe40000011613 */
[----:B------:R-:W-:Y:S02]  /*2600*/  SHF.L.U64.HI R18, R6, 0x2, R7 ;  /* 0x0000000206127819 */ /* 0x000fe40000010207 */
[----:B------:R-:W-:Y:S02]  /*2610*/  @P0 LOP3.LUT R5, R3, R0, RZ, 0xfc, !PT ;  /* 0x0000000003050212 */ /* 0x000fe400078efcff */
[----:B------:R-:W-:Y:S02]  /*2620*/  SHF.L.W.U32.HI R7, R7, 0x2, R4 ;  /* 0x0000000207077819 */ /* 0x000fe40000010e04 */
[----:B------:R-:W-:-:S02]  /*2630*/  IADD3 RZ, P0, PT, RZ, -R12, RZ ;  /* 0x8000000cffff7210 */ /* 0x000fc40007f1e0ff */
[----:B------:R-:W-:Y:S02]  /*2640*/  LOP3.LUT R0, RZ, R18, RZ, 0x33, !PT ;  /* 0x00000012ff007212 */ /* 0x000fe400078e33ff */
[----:B------:R-:W-:Y:S02]  /*2650*/  SHF.L.W.U32.HI R4, R4, 0x2, R5 ;  /* 0x0000000204047819 */ /* 0x000fe40000010e05 */
[----:B------:R-:W-:Y:S02]  /*2660*/  LOP3.LUT R6, RZ, R7, RZ, 0x33, !PT ;  /* 0x00000007ff067212 */ /* 0x000fe400078e33ff */
[----:B------:R-:W-:Y:S02]  /*2670*/  IADD3.X R3, P0, PT, RZ, R0, RZ, P0, !PT ;  /* 0x00000000ff037210 */ /* 0x000fe4000071e4ff */
[----:B------:R-:W-:Y:S02]  /*2680*/  LOP3.LUT R0, RZ, R4, RZ, 0x33, !PT ;  /* 0x00000004ff007212 */ /* 0x000fe400078e33ff */
[----:B------:R-:W-:-:S02]  /*2690*/  IADD3.X R6, P1, PT, RZ, R6, RZ, P0, !PT ;  /* 0x00000006ff067210 */ /* 0x000fc4000073e4ff */
[----:B------:R-:W-:-:S03]  /*26a0*/  ISETP.GT.U32.AND P2, PT, R7, -0x1, PT ;  /* 0xffffffff0700780c */ /* 0x000fc60003f44070 */
[----:B------:R-:W-:Y:S01]  /*26b0*/  IMAD.X R13, RZ, RZ, R0, P1 ;  /* 0x000000ffff0d7224 */ /* 0x000fe200008e0600 */
[----:B------:R-:W-:-:S04]  /*26c0*/  ISETP.GT.AND.EX P0, PT, R4, -0x1, PT, P2 ;  /* 0xffffffff0400780c */ /* 0x000fc80003f04320 */
[----:B------:R-:W-:Y:S02]  /*26d0*/  SEL R15, R4, R13, P0 ;  /* 0x0000000d040f7207 */ /* 0x000fe40000000000 */
[----:B------:R-:W-:Y:S02]  /*26e0*/  SEL R10, R7, R6, P0 ;  /* 0x00000006070a7207 */ /* 0x000fe40000000000 */
[----:B------:R-:W-:Y:S02]  /*26f0*/  ISETP.NE.U32.AND P1, PT, R15, RZ, PT ;  /* 0x000000ff0f00720c */ /* 0x000fe40003f25070 */
[----:B------:R-:W-:Y:S02]  /*2700*/  SEL R13, R18, R3, P0 ;  /* 0x00000003120d7207 */ /* 0x000fe40000000000 */
[----:B------:R-:W-:Y:S01]  /*2710*/  SEL R6, R10, R15, !P1 ;  /* 0x0000000f0a067207 */ /* 0x000fe20004800000 */
[----:B------:R-:W-:-:S05]  /*2720*/  @!P0 IMAD.MOV R12, RZ, RZ, -R12 ;  /* 0x000000ffff0c8224 */ /* 0x000fca00078e0a0c */
[----:B------:R-:W1:Y:S02]  /*2730*/  FLO.U32 R6, R6 ;  /* 0x0000000600067300 */ /* 0x000e6400000e0000 */
[C---:B-1----:R-:W-:Y:S02]  /*2740*/  IADD3 R7, PT, PT, -R6.reuse, 0x1f, RZ ;  /* 0x0000001f06077810 */ /* 0x042fe40007ffe1ff */
[----:B------:R-:W-:-:S03]  /*2750*/  IADD3 R0, PT, PT, -R6, 0x3f, RZ ;  /* 0x0000003f06007810 */ /* 0x000fc60007ffe1ff */
[----:B------:R-:W-:-:S05]  /*2760*/  @P1 IMAD.MOV R0, RZ, RZ, R7 ;  /* 0x000000ffff001224 */ /* 0x000fca00078e0207 */
[----:B------:R-:W-:-:S13]  /*2770*/  ISETP.NE.AND P1, PT, R0, RZ, PT ;  /* 0x000000ff0000720c */ /* 0x000fda0003f25270 */
[----:B0-----:R-:W-:Y:S05]  /*2780*/  @!P1 BRA `(.L_x_31) ;  /* 0x0000000000289947 */ /* 0x001fea0003800000 */
[----:B------:R-:W-:Y:S02]  /*2790*/  LOP3.LUT R3, R0, 0x3f, RZ, 0xc0, !PT ;  /* 0x0000003f00037812 */ /* 0x000fe400078ec0ff */
[--C-:B------:R-:W-:Y:S02]  /*27a0*/  SHF.R.U64 R7, R12, 0x1, R13.reuse ;  /* 0x000000010c077819 */ /* 0x100fe4000000120d */
[----:B------:R-:W-:Y:S02]  /*27b0*/  SHF.R.U32.HI R13, RZ, 0x1, R13 ;  /* 0x00000001ff0d7819 */ /* 0x000fe4000001160d */
[----:B------:R-:W-:Y:S02]  /*27c0*/  LOP3.LUT R6, R0, 0x3f, RZ, 0xc, !PT ;  /* 0x0000003f00067812 */ /* 0x000fe400078e0cff */
[CC--:B------:R-:W-:Y:S02]  /*27d0*/  SHF.L.U64.HI R15, R10.reuse, R3.reuse, R15 ;  /* 0x000000030a0f7219 */ /* 0x0c0fe4000001020f */
[----:B------:R-:W-:-:S02]  /*27e0*/  SHF.L.U32 R10, R10, R3, RZ ;  /* 0x000000030a0a7219 */ /* 0x000fc400000006ff */
[-CC-:B------:R-:W-:Y:S02]  /*27f0*/  SHF.R.U64 R3, R7, R6.reuse, R13.reuse ;  /* 0x0000000607037219 */ /* 0x180fe4000000120d */
[----:B------:R-:W-:Y:S02]  /*2800*/  SHF.R.U32.HI R6, RZ, R6, R13 ;  /* 0x00000006ff067219 */ /* 0x000fe4000001160d */
[----:B------:R-:W-:Y:S02]  /*2810*/  LOP3.LUT R10, R10, R3, RZ, 0xfc, !PT ;  /* 0x000000030a0a7212 */ /* 0x000fe400078efcff */
[----:B------:R-:W-:-:S07]  /*2820*/  LOP3.LUT R15, R15, R6, RZ, 0xfc, !PT ;  /* 0x000000060f0f7212 */ /* 0x000fce00078efcff */
.L_x_31:
[----:B------:R-:W-:Y:S05]  /*2830*/  BSYNC.RECONVERGENT B2 ;  /* 0x0000000000027941 */ /* 0x000fea0003800200 */
.L_x_30:
[----:B------:R-:W-:Y:S01]  /*2840*/  IMAD.WIDE.U32 R12, R10, 0x2168c235, RZ ;  /* 0x2168c2350a0c7825 */ /* 0x000fe200078e00ff */
[----:B------:R-:W-:-:S03]  /*2850*/  SHF.R.U32.HI R5, RZ, 0x1e, R5 ;  /* 0x0000001eff057819 */ /* 0x000fc60000011605 */
[----:B------:R-:W-:Y:S01]  /*2860*/  IMAD.MOV.U32 R6, RZ, RZ, R13 ;  /* 0x000000ffff067224 */ /* 0x000fe200078e000d */
[----:B------:R-:W-:Y:S01]  /*2870*/  IADD3 RZ, P1, PT, R12, R12, RZ ;  /* 0x0000000c0cff7210 */ /* 0x000fe20007f3e0ff */
[----:B------:R-:W-:Y:S01]  /*2880*/  IMAD.MOV.U32 R7, RZ, RZ, RZ ;  /* 0x000000ffff077224 */ /* 0x000fe200078e00ff */
[----:B------:R-:W-:Y:S01]  /*2890*/  LEA.HI R4, R4, R5, RZ, 0x1 ;  /* 0x0000000504047211 */ /* 0x000fe200078f08ff */
[----:B------:R-:W-:-:S04]  /*28a0*/  IMAD.HI.U32 R3, R15, -0x36f0255e, RZ ;  /* 0xc90fdaa20f037827 */ /* 0x000fc800078e00ff */
[----:B------:R-:W-:-:S04]  /*28b0*/  IMAD.WIDE.U32 R6, R10, -0x36f0255e, R6 ;  /* 0xc90fdaa20a067825 */ /* 0x000fc800078e0006 */
[----:B------:R-:W-:-:S04]  /*28c0*/  IMAD.WIDE.U32 R6, P2, R15, 0x2168c235, R6 ;  /* 0x2168c2350f067825 */ /* 0x000fc80007840006 */
[----:B------:R-:W-:Y:S01]  /*28d0*/  IMAD R15, R15, -0x36f0255e, RZ ;  /* 0xc90fdaa20f0f7824 */ /* 0x000fe200078e02ff */
[----:B------:R-:W-:Y:S01]  /*28e0*/  IADD3.X RZ, P1, PT, R6, R6, RZ, P1, !PT ;  /* 0x0000000606ff7210 */ /* 0x000fe20000f3e4ff */
[----:B------:R-:W-:-:S03]  /*28f0*/  IMAD.X R3, RZ, RZ, R3, P2 ;  /* 0x000000ffff037224 */ /* 0x000fc600010e0603 */
[----:B------:R-:W-:-:S04]  /*2900*/  IADD3 R7, P2, PT, R15, R7, RZ ;  /* 0x000000070f077210 */ /* 0x000fc80007f5e0ff */
[C---:B------:R-:W-:Y:S01]  /*2910*/  ISETP.GT.U32.AND P3, PT, R7.reuse, RZ, PT ;  /* 0x000000ff0700720c */ /* 0x040fe20003f64070 */
[----:B------:R-:W-:Y:S01]  /*2920*/  IMAD.X R3, RZ, RZ, R3, P2 ;  /* 0x000000ffff037224 */ /* 0x000fe200010e0603 */
[----:B------:R-:W-:-:S04]  /*2930*/  IADD3.X R6, P2, PT, R7, R7, RZ, P1, !PT ;  /* 0x0000000707067210 */ /* 0x000fc80000f5e4ff */
[C---:B------:R-:W-:Y:S01]  /*2940*/  ISETP.GT.AND.EX P1, PT, R3.reuse, RZ, PT, P3 ;  /* 0x000000ff0300720c */ /* 0x040fe20003f24330 */
[----:B------:R-:W-:-:S03]  /*2950*/  IMAD.X R10, R3, 0x1, R3, P2 ;  /* 0x00000001030a7824 */ /* 0x000fc600010e0603 */
[----:B------:R-:W-:Y:S02]  /*2960*/  SEL R6, R6, R7, P1 ;  /* 0x0000000706067207 */ /* 0x000fe40000800000 */
[----:B------:R-:W-:Y:S02]  /*2970*/  SEL R10, R10, R3, P1 ;  /* 0x000000030a0a7207 */ /* 0x000fe40000800000 */
[----:B------:R-:W-:Y:S02]  /*2980*/  IADD3 R3, P2, PT, R6, 0x1, RZ ;  /* 0x0000000106037810 */ /* 0x000fe40007f5e0ff */
[----:B------:R-:W-:Y:S02]  /*2990*/  SEL R7, RZ, 0xffffffff, !P1 ;  /* 0xffffffffff077807 */ /* 0x000fe40004800000 */
[----:B------:R-:W-:Y:S01]  /*29a0*/  LOP3.LUT P1, R14, R14, 0x80000000, RZ, 0xc0, !PT ;  /* 0x800000000e0e7812 */ /* 0x000fe2000782c0ff */
[----:B------:R-:W-:Y:S02]  /*29b0*/  IMAD.X R6, RZ, RZ, R10, P2 ;  /* 0x000000ffff067224 */ /* 0x000fe400010e060a */
[----:B------:R-:W-:Y:S01]  /*29c0*/  IMAD.IADD R7, R7, 0x1, -R0 ;  /* 0x0000000107077824 */ /* 0x000fe200078e0a00 */
[----:B------:R-:W-:-:S02]  /*29d0*/  @!P0 LOP3.LUT R14, R14, 0x80000000, RZ, 0x3c, !PT ;  /* 0x800000000e0e8812 */ /* 0x000fc400078e3cff */
[----:B------:R-:W-:-:S04]  /*29e0*/  SHF.R.U64 R3, R3, 0xa, R6 ;  /* 0x0000000a03037819 */ /* 0x000fc80000001206 */
[----:B------:R-:W-:-:S03]  /*29f0*/  IADD3 R3, P2, PT, R3, 0x1, RZ ;  /* 0x0000000103037810 */ /* 0x000fc60007f5e0ff */
[----:B------:R-:W-:Y:S01]  /*2a00*/  @P1 IMAD.MOV R4, RZ, RZ, -R4 ;  /* 0x000000ffff041224 */ /* 0x000fe200078e0a04 */
[----:B------:R-:W-:-:S04]  /*2a10*/  LEA.HI.X R6, R6, RZ, RZ, 0x16, P2 ;  /* 0x000000ff06067211 */ /* 0x000fc800010fb4ff */
[--C-:B------:R-:W-:Y:S01]  /*2a20*/  SHF.R.U64 R0, R3, 0x1, R6.reuse ;  /* 0x0000000103007819 */ /* 0x100fe20000001206 */
[----:B------:R-:W-:Y:S01]  /*2a30*/  IMAD.SHL.U32 R3, R7, 0x100000, RZ ;  /* 0x0010000007037824 */ /* 0x000fe200078e00ff */
[----:B------:R-:W-:Y:S02]  /*2a40*/  SHF.R.U32.HI R6, RZ, 0x1, R6 ;  /* 0x00000001ff067819 */ /* 0x000fe40000011606 */
[----:B------:R-:W-:-:S04]  /*2a50*/  IADD3 R13, P2, P3, RZ, RZ, R0 ;  /* 0x000000ffff0d7210 */ /* 0x000fc80007b5e000 */
[----:B------:R-:W-:-:S04]  /*2a60*/  IADD3.X R3, PT, PT, R3, 0x3fe00000, R6, P2, P3 ;  /* 0x3fe0000003037810 */ /* 0x000fc800017e6406 */
[----:B------:R-:W-:-:S07]  /*2a70*/  LOP3.LUT R14, R3, R14, RZ, 0xfc, !PT ;  /* 0x0000000e030e7212 */ /* 0x000fce00078efcff */
.L_x_25:
[----:B------:R-:W-:Y:S02]  /*2a80*/  IMAD.MOV.U32 R17, RZ, RZ, 0x0 ;  /* 0x00000000ff117424 */ /* 0x000fe400078e00ff */
[----:B------:R-:W-:Y:S02]  /*2a90*/  IMAD.MOV.U32 R0, RZ, RZ, R4 ;  /* 0x000000ffff007224 */ /* 0x000fe400078e0004 */
[----:B------:R-:W-:Y:S02]  /*2aa0*/  IMAD.MOV.U32 R20, RZ, RZ, R13 ;  /* 0x000000ffff147224 */ /* 0x000fe400078e000d */
[----:B------:R-:W-:Y:S01]  /*2ab0*/  IMAD.MOV.U32 R21, RZ, RZ, R14 ;  /* 0x000000ffff157224 */ /* 0x000fe200078e000e */
[----:B------:R-:W-:Y:S06]  /*2ac0*/  RET.REL.NODEC R16 `(_Z25compute_accelerations_gpubiiPKdS0_S0_S0_S0_S0_PdS1_S1_S0_PKb) ;  /* 0xffffffd4104c7950 */ /* 0x000fec0003c3ffff */
.L_x_32:
        /* <DEDUP_REMOVED lines=11> */
.L_x_36:


//--------------------- .text._Z16set_isdevice_gpuiPiPb --------------------------
	.section	.text._Z16set_isdevice_gpuiPiPb,"ax",@progbits
	.align	128
        .global         _Z16set_isdevice_gpuiPiPb
        .type           _Z16set_isdevice_gpuiPiPb,@function
        .size           _Z16set_isdevice_gpuiPiPb,(.L_x_42 - _Z16set_isdevice_gpuiPiPb)
        .other          _Z16set_isdevice_gpuiPiPb,@"STO_CUDA_ENTRY STV_DEFAULT"
_Z16set_isdevice_gpuiPiPb:
.text._Z16set_isdevice_gpuiPiPb:
        /* <DEDUP_REMOVED lines=10> */
[----:B------:R-:W2:Y:S01]  /*00a0*/  LDCU.64 UR6, c[0x0][0x390] ;  /* 0x00007200ff0677ac */ /* 0x000ea20008000a00 */
[----:B0-----:R-:W-:-:S06]  /*00b0*/  IMAD.WIDE R2, R5, 0x4, R2 ;  /* 0x0000000405027825 */ /* 0x001fcc00078e0202 */
[----:B-1----:R-:W2:Y:S01]  /*00c0*/  LDG.E R2, desc[UR4][R2.64] ;  /* 0x0000000402027981 */ /* 0x002ea2000c1e1900 */
[----:B------:R-:W-:Y:S01]  /*00d0*/  HFMA2 R0, -RZ, RZ, 0, 5.9604644775390625e-08 ;  /* 0x00000001ff007431 */ /* 0x000fe200000001ff */
[----:B--2---:R-:W-:-:S04]  /*00e0*/  IADD3 R4, P0, PT, R2, UR6, RZ ;  /* 0x0000000602047c10 */ /* 0x004fc8000ff1e0ff */
[----:B------:R-:W-:-:S05]  /*00f0*/  LEA.HI.X.SX32 R5, R2, UR7, 0x1, P0 ;  /* 0x0000000702057c11 */ /* 0x000fca00080f0eff */
[----:B------:R-:W-:Y:S01]  /*0100*/  STG.E.U8 desc[UR4][R4.64], R0 ;  /* 0x0000000004007986 */ /* 0x000fe2000c101104 */
[----:B------:R-:W-:Y:S05]  /*0110*/  EXIT ;  /* 0x000000000000794d */ /* 0x000fea0003800000 */
.L_x_33:
        /* <DEDUP_REMOVED lines=14> */
.L_x_42:


//--------------------- .nv.global.init           --------------------------
	.section	.nv.global.init,"aw",@progbits
	.align	16
.nv.global.init:
	.type		__cudart_sin_cos_coeffs,@object
	.size		__cudart_sin_cos_coeffs,(__cudart_i2opi_d - __cudart_sin_cos_coeffs)
__cudart_sin_cos_coeffs:
        /*0000*/ 	.byte	0x46, 0xd2, 0xb0, 0x2c, 0xf1, 0xe5, 0x5a, 0xbe, 0x92, 0xe3, 0xac, 0x69, 0xe3, 0x1d, 0xc7, 0x3e
        /*0010*/ 	.byte	0xa1, 0x62, 0xdb, 0x19, 0xa0, 0x01, 0x2a, 0xbf, 0x18, 0x08, 0x11, 0x11, 0x11, 0x11, 0x81, 0x3f
        /*0020*/ 	.byte	0x54, 0x55, 0x55, 0x55, 0x55, 0x55, 0xc5, 0xbf, 0x00, 0x00, 0x00, 0x00, 0x00, 0x00, 0x00, 0x00
        /*0030*/ 	.byte	0x00, 0x00, 0x00, 0x00, 0x00, 0x00, 0x00, 0x00, 0x64, 0x81, 0xfd, 0x20, 0x83, 0xff, 0xa8, 0xbd
        /*0040*/ 	.byte	0x28, 0x85, 0xef, 0xc1, 0xa7, 0xee, 0x21, 0x3e, 0xd9, 0xe6, 0x06, 0x8e, 0x4f, 0x7e, 0x92, 0xbe
        /*0050*/ 	.byte	0xe9, 0xbc, 0xdd, 0x19, 0xa0, 0x01, 0xfa, 0x3e, 0x47, 0x5d, 0xc1, 0x16, 0x6c, 0xc1, 0x56, 0xbf
        /*0060*/ 	.byte	0x51, 0x55, 0x55, 0x55, 0x55, 0x55, 0xa5, 0x3f, 0x00, 0x00, 0x00, 0x00, 0x00, 0x00, 0xe0, 0xbf
        /*0070*/ 	.byte	0x00, 0x00, 0x00, 0x00, 0x00, 0x00, 0xf0, 0x3f, 0x00, 0x00, 0x00, 0x00, 0x00, 0x00, 0x00, 0x00
	.type		__cudart_i2opi_d,@object
	.size		__cudart_i2opi_d,(.L_0 - __cudart_i2opi_d)
__cudart_i2opi_d:
        /* <DEDUP_REMOVED lines=9> */
.L_0:


//--------------------- .nv.shared.reserved.0     --------------------------
	.section	.nv.shared.reserved.0,"aw",@nobits
	.weak		__nv_reservedSMEM_offset_0_alias
	.size		__nv_reservedSMEM_offset_0_alias, 0, 64
	.other		__nv_reservedSMEM_offset_0_alias,@"STO_CUDA_RESERVED_SHARED STV_DEFAULT"
__nv_reservedSMEM_offset_0_alias:
	.zero		0
	.zero		64


//--------------------- .nv.constant0._Z15clear_array_gpuIdEviPT_ --------------------------
	.section	.nv.constant0._Z15clear_array_gpuIdEviPT_,"a",@progbits
	.sectionflags	@""
	.align	4
.nv.constant0._Z15clear_array_gpuIdEviPT_:
	.zero		912


//--------------------- .nv.constant0._Z15clear_array_gpuIbEviPT_ --------------------------
	.section	.nv.constant0._Z15clear_array_gpuIbEviPT_,"a",@progbits
	.sectionflags	@""
	.align	4
.nv.constant0._Z15clear_array_gpuIbEviPT_:
	.zero		912


//--------------------- .nv.constant0._Z20update_positions_gpuiPdS_S_S_S_S_ --------------------------
	.section	.nv.constant0._Z20update_positions_gpuiPdS_S_S_S_S_,"a",@progbits
	.sectionflags	@""
	.align	4
.nv.constant0._Z20update_positions_gpuiPdS_S_S_S_S_:
	.zero		952


//--------------------- .nv.constant0._Z21update_velocities_gpuiPdS_S_S_S_S_ --------------------------
	.section	.nv.constant0._Z21update_velocities_gpuiPdS_S_S_S_S_,"a",@progbits
	.sectionflags	@""
	.align	4
.nv.constant0._Z21update_velocities_gpuiPdS_S_S_S_S_:
	.zero		952


//--------------------- .nv.constant0._Z25compute_accelerations_gpubiiPKdS0_S0_S0_S0_S0_PdS1_S1_S0_PKb --------------------------
	.section	.nv.constant0._Z25compute_accelerations_gpubiiPKdS0_S0_S0_S0_S0_PdS1_S1_S0_PKb,"a",@progbits
	.sectionflags	@""
	.align	4
.nv.constant0._Z25compute_accelerations_gpubiiPKdS0_S0_S0_S0_S0_PdS1_S1_S0_PKb:
	.zero		1000


//--------------------- .nv.constant0._Z16set_isdevice_gpuiPiPb --------------------------
	.section	.nv.constant0._Z16set_isdevice_gpuiPiPb,"a",@progbits
	.sectionflags	@""
	.align	4
.nv.constant0._Z16set_isdevice_gpuiPiPb:
	.zero		920


//--------------------- SYMBOLS --------------------------

	.type		.nv.reservedSmem.offset0,@object
	.size		.nv.reservedSmem.offset0,0x4
